//
// Generated by NVIDIA NVVM Compiler
//
// Compiler Build ID: CL-36424714
// Cuda compilation tools, release 13.0, V13.0.88
// Based on NVVM 20.0.0
//

.version 9.0
.target sm_100
.address_size 64

	// .globl	_ZN3x863gpu13m4ri_multiplyEPKjjjS2_jjPjS2_j

.visible .entry _ZN3x863gpu13m4ri_multiplyEPKjjjS2_jjPjS2_j(
	.param .u64 .ptr .align 1 _ZN3x863gpu13m4ri_multiplyEPKjjjS2_jjPjS2_j_param_0,
	.param .u32 _ZN3x863gpu13m4ri_multiplyEPKjjjS2_jjPjS2_j_param_1,
	.param .u32 _ZN3x863gpu13m4ri_multiplyEPKjjjS2_jjPjS2_j_param_2,
	.param .u64 .ptr .align 1 _ZN3x863gpu13m4ri_multiplyEPKjjjS2_jjPjS2_j_param_3,
	.param .u32 _ZN3x863gpu13m4ri_multiplyEPKjjjS2_jjPjS2_j_param_4,
	.param .u32 _ZN3x863gpu13m4ri_multiplyEPKjjjS2_jjPjS2_j_param_5,
	.param .u64 .ptr .align 1 _ZN3x863gpu13m4ri_multiplyEPKjjjS2_jjPjS2_j_param_6,
	.param .u64 .ptr .align 1 _ZN3x863gpu13m4ri_multiplyEPKjjjS2_jjPjS2_j_param_7,
	.param .u32 _ZN3x863gpu13m4ri_multiplyEPKjjjS2_jjPjS2_j_param_8
)
{
	.reg .pred 	%p<18>;
	.reg .b32 	%r<342>;
	.reg .b64 	%rd<85>;

	ld.param.u64 	%rd5, [_ZN3x863gpu13m4ri_multiplyEPKjjjS2_jjPjS2_j_param_0];
	ld.param.u32 	%r59, [_ZN3x863gpu13m4ri_multiplyEPKjjjS2_jjPjS2_j_param_2];
	ld.param.u64 	%rd6, [_ZN3x863gpu13m4ri_multiplyEPKjjjS2_jjPjS2_j_param_3];
	ld.param.u32 	%r60, [_ZN3x863gpu13m4ri_multiplyEPKjjjS2_jjPjS2_j_param_4];
	ld.param.u32 	%r61, [_ZN3x863gpu13m4ri_multiplyEPKjjjS2_jjPjS2_j_param_5];
	ld.param.u64 	%rd7, [_ZN3x863gpu13m4ri_multiplyEPKjjjS2_jjPjS2_j_param_6];
	ld.param.u64 	%rd8, [_ZN3x863gpu13m4ri_multiplyEPKjjjS2_jjPjS2_j_param_7];
	ld.param.u32 	%r62, [_ZN3x863gpu13m4ri_multiplyEPKjjjS2_jjPjS2_j_param_8];
	cvta.to.global.u64 	%rd1, %rd8;
	cvta.to.global.u64 	%rd2, %rd6;
	cvta.to.global.u64 	%rd3, %rd5;
	cvta.to.global.u64 	%rd4, %rd7;
	setp.eq.s32 	%p1, %r60, 0;
	@%p1 bra 	$L__BB0_26;
	mov.u32 	%r63, %ntid.x;
	mov.u32 	%r64, %ctaid.x;
	mov.u32 	%r65, %tid.x;
	mad.lo.s32 	%r66, %r64, %r63, %r65;
	div.u32 	%r1, %r61, %r62;
	setp.gt.u32 	%p2, %r62, %r61;
	mul.lo.s32 	%r67, %r59, %r66;
	shr.u32 	%r2, %r67, 5;
	mov.b32 	%r68, -1;
	shl.b32 	%r69, %r68, %r62;
	not.b32 	%r3, %r69;
	mul.lo.s32 	%r4, %r60, %r66;
	@%p2 bra 	$L__BB0_13;
	max.u32 	%r71, %r1, 1;
	and.b32  	%r5, %r71, 3;
	and.b32  	%r6, %r71, -4;
	and.b32  	%r7, %r71, 1;
	mov.b32 	%r325, 0;
$L__BB0_3:
	setp.lt.u32 	%p3, %r1, 4;
	mul.lo.s32 	%r74, %r325, %r61;
	shr.u32 	%r23, %r74, 5;
	mov.b32 	%r338, 0;
	mov.u32 	%r335, %r338;
	@%p3 bra 	$L__BB0_6;
	mul.lo.s32 	%r327, %r62, 3;
	shl.b32 	%r328, %r62, 1;
	neg.s32 	%r330, %r6;
	mov.b32 	%r326, 0;
	mov.u32 	%r329, %r62;
	mov.u32 	%r335, %r326;
$L__BB0_5:
	.pragma "nounroll";
	shr.u32 	%r76, %r326, 5;
	add.s32 	%r77, %r76, %r2;
	add.s32 	%r78, %r76, %r23;
	and.b32  	%r79, %r326, 28;
	mul.wide.u32 	%rd9, %r77, 4;
	add.s64 	%rd10, %rd3, %rd9;
	ld.global.u32 	%r80, [%rd10];
	shr.u32 	%r81, %r80, %r79;
	and.b32  	%r82, %r81, %r3;
	mul.wide.u32 	%rd11, %r78, 4;
	add.s64 	%rd12, %rd2, %rd11;
	ld.global.u32 	%r83, [%rd12];
	shr.u32 	%r84, %r83, %r79;
	and.b32  	%r85, %r84, %r3;
	shl.b32 	%r86, %r82, %r62;
	add.s32 	%r87, %r86, %r85;
	shr.u32 	%r88, %r87, 5;
	mul.wide.u32 	%rd13, %r88, 4;
	add.s64 	%rd14, %rd1, %rd13;
	ld.global.u32 	%r89, [%rd14];
	and.b32  	%r90, %r87, 31;
	shr.u32 	%r91, %r89, %r90;
	and.b32  	%r92, %r91, 1;
	xor.b32  	%r93, %r92, %r335;
	shr.u32 	%r94, %r329, 5;
	add.s32 	%r95, %r94, %r2;
	add.s32 	%r96, %r94, %r23;
	and.b32  	%r97, %r329, 31;
	mul.wide.u32 	%rd15, %r95, 4;
	add.s64 	%rd16, %rd3, %rd15;
	ld.global.u32 	%r98, [%rd16];
	shr.u32 	%r99, %r98, %r97;
	and.b32  	%r100, %r99, %r3;
	mul.wide.u32 	%rd17, %r96, 4;
	add.s64 	%rd18, %rd2, %rd17;
	ld.global.u32 	%r101, [%rd18];
	shr.u32 	%r102, %r101, %r97;
	and.b32  	%r103, %r102, %r3;
	shl.b32 	%r104, %r100, %r62;
	add.s32 	%r105, %r104, %r103;
	shr.u32 	%r106, %r105, 5;
	mul.wide.u32 	%rd19, %r106, 4;
	add.s64 	%rd20, %rd1, %rd19;
	ld.global.u32 	%r107, [%rd20];
	and.b32  	%r108, %r105, 31;
	shr.u32 	%r109, %r107, %r108;
	and.b32  	%r110, %r109, 1;
	xor.b32  	%r111, %r110, %r93;
	shr.u32 	%r112, %r328, 5;
	add.s32 	%r113, %r112, %r2;
	add.s32 	%r114, %r112, %r23;
	and.b32  	%r115, %r328, 30;
	mul.wide.u32 	%rd21, %r113, 4;
	add.s64 	%rd22, %rd3, %rd21;
	ld.global.u32 	%r116, [%rd22];
	shr.u32 	%r117, %r116, %r115;
	and.b32  	%r118, %r117, %r3;
	mul.wide.u32 	%rd23, %r114, 4;
	add.s64 	%rd24, %rd2, %rd23;
	ld.global.u32 	%r119, [%rd24];
	shr.u32 	%r120, %r119, %r115;
	and.b32  	%r121, %r120, %r3;
	shl.b32 	%r122, %r118, %r62;
	add.s32 	%r123, %r122, %r121;
	shr.u32 	%r124, %r123, 5;
	mul.wide.u32 	%rd25, %r124, 4;
	add.s64 	%rd26, %rd1, %rd25;
	ld.global.u32 	%r125, [%rd26];
	and.b32  	%r126, %r123, 31;
	shr.u32 	%r127, %r125, %r126;
	and.b32  	%r128, %r127, 1;
	xor.b32  	%r340, %r128, %r111;
	shr.u32 	%r129, %r327, 5;
	add.s32 	%r130, %r129, %r2;
	add.s32 	%r131, %r129, %r23;
	and.b32  	%r132, %r327, 31;
	mul.wide.u32 	%rd27, %r130, 4;
	add.s64 	%rd28, %rd3, %rd27;
	ld.global.u32 	%r133, [%rd28];
	shr.u32 	%r134, %r133, %r132;
	and.b32  	%r135, %r134, %r3;
	mul.wide.u32 	%rd29, %r131, 4;
	add.s64 	%rd30, %rd2, %rd29;
	ld.global.u32 	%r136, [%rd30];
	shr.u32 	%r137, %r136, %r132;
	and.b32  	%r138, %r137, %r3;
	shl.b32 	%r139, %r135, %r62;
	add.s32 	%r140, %r139, %r138;
	shr.u32 	%r141, %r140, 5;
	mul.wide.u32 	%rd31, %r141, 4;
	add.s64 	%rd32, %rd1, %rd31;
	ld.global.u32 	%r142, [%rd32];
	and.b32  	%r143, %r140, 31;
	shr.u32 	%r144, %r142, %r143;
	and.b32  	%r341, %r144, 1;
	xor.b32  	%r335, %r341, %r340;
	add.s32 	%r330, %r330, 4;
	shl.b32 	%r145, %r62, 2;
	add.s32 	%r329, %r329, %r145;
	add.s32 	%r328, %r328, %r145;
	add.s32 	%r327, %r327, %r145;
	add.s32 	%r326, %r326, %r145;
	setp.ne.s32 	%p4, %r330, 0;
	mov.u32 	%r338, %r6;
	@%p4 bra 	$L__BB0_5;
$L__BB0_6:
	setp.eq.s32 	%p5, %r5, 0;
	@%p5 bra 	$L__BB0_11;
	setp.eq.s32 	%p6, %r5, 1;
	@%p6 bra 	$L__BB0_9;
	mul.lo.s32 	%r147, %r338, %r62;
	shr.u32 	%r148, %r147, 5;
	add.s32 	%r149, %r148, %r2;
	add.s32 	%r150, %r148, %r23;
	and.b32  	%r151, %r147, 31;
	mul.wide.u32 	%rd33, %r149, 4;
	add.s64 	%rd34, %rd3, %rd33;
	ld.global.u32 	%r152, [%rd34];
	shr.u32 	%r153, %r152, %r151;
	and.b32  	%r154, %r153, %r3;
	mul.wide.u32 	%rd35, %r150, 4;
	add.s64 	%rd36, %rd2, %rd35;
	ld.global.u32 	%r155, [%rd36];
	shr.u32 	%r156, %r155, %r151;
	and.b32  	%r157, %r156, %r3;
	shl.b32 	%r158, %r154, %r62;
	add.s32 	%r159, %r158, %r157;
	shr.u32 	%r160, %r159, 5;
	mul.wide.u32 	%rd37, %r160, 4;
	add.s64 	%rd38, %rd1, %rd37;
	ld.global.u32 	%r161, [%rd38];
	and.b32  	%r162, %r159, 31;
	shr.u32 	%r163, %r161, %r162;
	and.b32  	%r164, %r163, 1;
	xor.b32  	%r340, %r164, %r335;
	add.s32 	%r165, %r147, %r62;
	shr.u32 	%r166, %r165, 5;
	add.s32 	%r167, %r166, %r2;
	add.s32 	%r168, %r166, %r23;
	and.b32  	%r169, %r165, 31;
	mul.wide.u32 	%rd39, %r167, 4;
	add.s64 	%rd40, %rd3, %rd39;
	ld.global.u32 	%r170, [%rd40];
	shr.u32 	%r171, %r170, %r169;
	and.b32  	%r172, %r171, %r3;
	mul.wide.u32 	%rd41, %r168, 4;
	add.s64 	%rd42, %rd2, %rd41;
	ld.global.u32 	%r173, [%rd42];
	shr.u32 	%r174, %r173, %r169;
	and.b32  	%r175, %r174, %r3;
	shl.b32 	%r176, %r172, %r62;
	add.s32 	%r177, %r176, %r175;
	shr.u32 	%r178, %r177, 5;
	mul.wide.u32 	%rd43, %r178, 4;
	add.s64 	%rd44, %rd1, %rd43;
	ld.global.u32 	%r179, [%rd44];
	and.b32  	%r180, %r177, 31;
	shr.u32 	%r181, %r179, %r180;
	and.b32  	%r341, %r181, 1;
	xor.b32  	%r335, %r341, %r340;
	add.s32 	%r338, %r338, 2;
$L__BB0_9:
	setp.eq.s32 	%p7, %r7, 0;
	@%p7 bra 	$L__BB0_11;
	mul.lo.s32 	%r182, %r338, %r62;
	shr.u32 	%r183, %r182, 5;
	add.s32 	%r184, %r183, %r2;
	add.s32 	%r185, %r183, %r23;
	and.b32  	%r186, %r182, 31;
	mul.wide.u32 	%rd45, %r184, 4;
	add.s64 	%rd46, %rd3, %rd45;
	ld.global.u32 	%r187, [%rd46];
	shr.u32 	%r188, %r187, %r186;
	and.b32  	%r189, %r188, %r3;
	mul.wide.u32 	%rd47, %r185, 4;
	add.s64 	%rd48, %rd2, %rd47;
	ld.global.u32 	%r190, [%rd48];
	shr.u32 	%r191, %r190, %r186;
	and.b32  	%r192, %r191, %r3;
	shl.b32 	%r193, %r189, %r62;
	add.s32 	%r194, %r193, %r192;
	shr.u32 	%r195, %r194, 5;
	mul.wide.u32 	%rd49, %r195, 4;
	add.s64 	%rd50, %rd1, %rd49;
	ld.global.u32 	%r196, [%rd50];
	and.b32  	%r197, %r194, 31;
	shr.u32 	%r198, %r196, %r197;
	and.b32  	%r341, %r198, 1;
	mov.u32 	%r340, %r335;
$L__BB0_11:
	setp.eq.s32 	%p8, %r341, %r340;
	add.s32 	%r56, %r325, %r4;
	shr.u32 	%r57, %r56, 5;
	@%p8 bra 	$L__BB0_24;
	mul.wide.u32 	%rd51, %r57, 4;
	add.s64 	%rd52, %rd4, %rd51;
	ld.global.u32 	%r199, [%rd52];
	and.b32  	%r200, %r56, 31;
	mov.b32 	%r201, 1;
	shl.b32 	%r202, %r201, %r200;
	or.b32  	%r203, %r199, %r202;
	st.global.u32 	[%rd52], %r203;
	bra.uni 	$L__BB0_25;
$L__BB0_13:
	and.b32  	%r8, %r60, 7;
	setp.lt.u32 	%p10, %r60, 8;
	mov.b32 	%r323, 0;
	@%p10 bra 	$L__BB0_16;
	and.b32  	%r323, %r60, -8;
	neg.s32 	%r321, %r323;
	add.s32 	%r320, %r4, 3;
$L__BB0_15:
	.pragma "nounroll";
	add.s32 	%r211, %r320, -3;
	shr.u32 	%r212, %r211, 5;
	mul.wide.u32 	%rd55, %r212, 4;
	add.s64 	%rd56, %rd4, %rd55;
	ld.global.u32 	%r213, [%rd56];
	and.b32  	%r214, %r211, 31;
	mov.b32 	%r215, 1;
	shl.b32 	%r216, %r215, %r214;
	not.b32 	%r217, %r216;
	and.b32  	%r218, %r213, %r217;
	st.global.u32 	[%rd56], %r218;
	add.s32 	%r219, %r320, -2;
	shr.u32 	%r220, %r219, 5;
	mul.wide.u32 	%rd57, %r220, 4;
	add.s64 	%rd58, %rd4, %rd57;
	ld.global.u32 	%r221, [%rd58];
	and.b32  	%r222, %r219, 31;
	shl.b32 	%r223, %r215, %r222;
	not.b32 	%r224, %r223;
	and.b32  	%r225, %r221, %r224;
	st.global.u32 	[%rd58], %r225;
	add.s32 	%r226, %r320, -1;
	shr.u32 	%r227, %r226, 5;
	mul.wide.u32 	%rd59, %r227, 4;
	add.s64 	%rd60, %rd4, %rd59;
	ld.global.u32 	%r228, [%rd60];
	and.b32  	%r229, %r226, 31;
	shl.b32 	%r230, %r215, %r229;
	not.b32 	%r231, %r230;
	and.b32  	%r232, %r228, %r231;
	st.global.u32 	[%rd60], %r232;
	add.s32 	%r233, %r320, 4;
	shr.u32 	%r234, %r320, 5;
	mul.wide.u32 	%rd61, %r234, 4;
	add.s64 	%rd62, %rd4, %rd61;
	ld.global.u32 	%r235, [%rd62];
	and.b32  	%r236, %r320, 31;
	shl.b32 	%r237, %r215, %r236;
	not.b32 	%r238, %r237;
	and.b32  	%r239, %r235, %r238;
	st.global.u32 	[%rd62], %r239;
	add.s32 	%r240, %r320, 1;
	shr.u32 	%r241, %r240, 5;
	mul.wide.u32 	%rd63, %r241, 4;
	add.s64 	%rd64, %rd4, %rd63;
	ld.global.u32 	%r242, [%rd64];
	and.b32  	%r243, %r240, 31;
	shl.b32 	%r244, %r215, %r243;
	not.b32 	%r245, %r244;
	and.b32  	%r246, %r242, %r245;
	st.global.u32 	[%rd64], %r246;
	add.s32 	%r247, %r320, 2;
	shr.u32 	%r248, %r247, 5;
	mul.wide.u32 	%rd65, %r248, 4;
	add.s64 	%rd66, %rd4, %rd65;
	ld.global.u32 	%r249, [%rd66];
	and.b32  	%r250, %r247, 31;
	shl.b32 	%r251, %r215, %r250;
	not.b32 	%r252, %r251;
	and.b32  	%r253, %r249, %r252;
	st.global.u32 	[%rd66], %r253;
	add.s32 	%r254, %r320, 3;
	shr.u32 	%r255, %r254, 5;
	mul.wide.u32 	%rd67, %r255, 4;
	add.s64 	%rd68, %rd4, %rd67;
	ld.global.u32 	%r256, [%rd68];
	and.b32  	%r257, %r254, 31;
	shl.b32 	%r258, %r215, %r257;
	not.b32 	%r259, %r258;
	and.b32  	%r260, %r256, %r259;
	st.global.u32 	[%rd68], %r260;
	shr.u32 	%r261, %r233, 5;
	mul.wide.u32 	%rd69, %r261, 4;
	add.s64 	%rd70, %rd4, %rd69;
	ld.global.u32 	%r262, [%rd70];
	and.b32  	%r263, %r233, 31;
	shl.b32 	%r264, %r215, %r263;
	not.b32 	%r265, %r264;
	and.b32  	%r266, %r262, %r265;
	st.global.u32 	[%rd70], %r266;
	add.s32 	%r321, %r321, 8;
	add.s32 	%r320, %r320, 8;
	setp.ne.s32 	%p11, %r321, 0;
	@%p11 bra 	$L__BB0_15;
$L__BB0_16:
	setp.eq.s32 	%p12, %r8, 0;
	@%p12 bra 	$L__BB0_26;
	and.b32  	%r17, %r60, 3;
	setp.lt.u32 	%p13, %r8, 4;
	@%p13 bra 	$L__BB0_19;
	add.s32 	%r267, %r323, %r4;
	shr.u32 	%r268, %r267, 5;
	mul.wide.u32 	%rd71, %r268, 4;
	add.s64 	%rd72, %rd4, %rd71;
	ld.global.u32 	%r269, [%rd72];
	and.b32  	%r270, %r267, 31;
	mov.b32 	%r271, 1;
	shl.b32 	%r272, %r271, %r270;
	not.b32 	%r273, %r272;
	and.b32  	%r274, %r269, %r273;
	st.global.u32 	[%rd72], %r274;
	add.s32 	%r275, %r267, 1;
	shr.u32 	%r276, %r275, 5;
	mul.wide.u32 	%rd73, %r276, 4;
	add.s64 	%rd74, %rd4, %rd73;
	ld.global.u32 	%r277, [%rd74];
	and.b32  	%r278, %r275, 31;
	shl.b32 	%r279, %r271, %r278;
	not.b32 	%r280, %r279;
	and.b32  	%r281, %r277, %r280;
	st.global.u32 	[%rd74], %r281;
	add.s32 	%r282, %r267, 2;
	shr.u32 	%r283, %r282, 5;
	mul.wide.u32 	%rd75, %r283, 4;
	add.s64 	%rd76, %rd4, %rd75;
	ld.global.u32 	%r284, [%rd76];
	and.b32  	%r285, %r282, 31;
	shl.b32 	%r286, %r271, %r285;
	not.b32 	%r287, %r286;
	and.b32  	%r288, %r284, %r287;
	st.global.u32 	[%rd76], %r288;
	add.s32 	%r289, %r267, 3;
	shr.u32 	%r290, %r289, 5;
	mul.wide.u32 	%rd77, %r290, 4;
	add.s64 	%rd78, %rd4, %rd77;
	ld.global.u32 	%r291, [%rd78];
	and.b32  	%r292, %r289, 31;
	shl.b32 	%r293, %r271, %r292;
	not.b32 	%r294, %r293;
	and.b32  	%r295, %r291, %r294;
	st.global.u32 	[%rd78], %r295;
	add.s32 	%r323, %r323, 4;
$L__BB0_19:
	setp.eq.s32 	%p14, %r17, 0;
	@%p14 bra 	$L__BB0_26;
	setp.eq.s32 	%p15, %r17, 1;
	@%p15 bra 	$L__BB0_22;
	add.s32 	%r296, %r323, %r4;
	shr.u32 	%r297, %r296, 5;
	mul.wide.u32 	%rd79, %r297, 4;
	add.s64 	%rd80, %rd4, %rd79;
	ld.global.u32 	%r298, [%rd80];
	and.b32  	%r299, %r296, 31;
	mov.b32 	%r300, 1;
	shl.b32 	%r301, %r300, %r299;
	not.b32 	%r302, %r301;
	and.b32  	%r303, %r298, %r302;
	st.global.u32 	[%rd80], %r303;
	add.s32 	%r304, %r296, 1;
	shr.u32 	%r305, %r304, 5;
	mul.wide.u32 	%rd81, %r305, 4;
	add.s64 	%rd82, %rd4, %rd81;
	ld.global.u32 	%r306, [%rd82];
	and.b32  	%r307, %r304, 31;
	shl.b32 	%r308, %r300, %r307;
	not.b32 	%r309, %r308;
	and.b32  	%r310, %r306, %r309;
	st.global.u32 	[%rd82], %r310;
	add.s32 	%r323, %r323, 2;
$L__BB0_22:
	and.b32  	%r311, %r60, 1;
	setp.eq.b32 	%p16, %r311, 1;
	not.pred 	%p17, %p16;
	@%p17 bra 	$L__BB0_26;
	add.s32 	%r312, %r323, %r4;
	shr.u32 	%r313, %r312, 5;
	mul.wide.u32 	%rd83, %r313, 4;
	add.s64 	%rd84, %rd4, %rd83;
	ld.global.u32 	%r314, [%rd84];
	and.b32  	%r315, %r312, 31;
	mov.b32 	%r316, 1;
	shl.b32 	%r317, %r316, %r315;
	not.b32 	%r318, %r317;
	and.b32  	%r319, %r314, %r318;
	st.global.u32 	[%rd84], %r319;
	bra.uni 	$L__BB0_26;
$L__BB0_24:
	mul.wide.u32 	%rd53, %r57, 4;
	add.s64 	%rd54, %rd4, %rd53;
	ld.global.u32 	%r204, [%rd54];
	and.b32  	%r205, %r56, 31;
	mov.b32 	%r206, 1;
	shl.b32 	%r207, %r206, %r205;
	not.b32 	%r208, %r207;
	and.b32  	%r209, %r204, %r208;
	st.global.u32 	[%rd54], %r209;
$L__BB0_25:
	add.s32 	%r325, %r325, 1;
	setp.ne.s32 	%p9, %r325, %r60;
	@%p9 bra 	$L__BB0_3;
$L__BB0_26:
	ret;

}
	// .globl	_ZN3x863gpu9transposeEPjPKjjj
.visible .entry _ZN3x863gpu9transposeEPjPKjjj(
	.param .u64 .ptr .align 1 _ZN3x863gpu9transposeEPjPKjjj_param_0,
	.param .u64 .ptr .align 1 _ZN3x863gpu9transposeEPjPKjjj_param_1,
	.param .u32 _ZN3x863gpu9transposeEPjPKjjj_param_2,
	.param .u32 _ZN3x863gpu9transposeEPjPKjjj_param_3
)
{
	.reg .pred 	%p<24>;
	.reg .b32 	%r<171>;
	.reg .b64 	%rd<47>;

	ld.param.u64 	%rd3, [_ZN3x863gpu9transposeEPjPKjjj_param_0];
	ld.param.u64 	%rd4, [_ZN3x863gpu9transposeEPjPKjjj_param_1];
	ld.param.u32 	%r44, [_ZN3x863gpu9transposeEPjPKjjj_param_2];
	ld.param.u32 	%r45, [_ZN3x863gpu9transposeEPjPKjjj_param_3];
	cvta.to.global.u64 	%rd1, %rd3;
	cvta.to.global.u64 	%rd2, %rd4;
	setp.eq.s32 	%p1, %r44, 0;
	setp.eq.s32 	%p2, %r45, 0;
	or.pred  	%p3, %p1, %p2;
	@%p3 bra 	$L__BB1_31;
	and.b32  	%r1, %r45, 3;
	and.b32  	%r2, %r45, -4;
	and.b32  	%r3, %r45, 1;
	neg.s32 	%r4, %r2;
	shl.b32 	%r5, %r44, 2;
	shl.b32 	%r6, %r44, 1;
	mul.lo.s32 	%r7, %r44, 3;
	mov.b32 	%r162, 0;
$L__BB1_2:
	setp.lt.u32 	%p4, %r45, 4;
	mul.lo.s32 	%r9, %r162, %r45;
	mov.b32 	%r170, 0;
	@%p4 bra 	$L__BB1_17;
	add.s32 	%r167, %r44, %r162;
	add.s32 	%r166, %r6, %r162;
	add.s32 	%r165, %r7, %r162;
	add.s32 	%r163, %r9, 3;
	mov.u32 	%r164, %r162;
	mov.u32 	%r168, %r4;
$L__BB1_4:
	.pragma "nounroll";
	add.s32 	%r20, %r163, -2;
	add.s32 	%r21, %r163, -3;
	shr.u32 	%r48, %r164, 5;
	mul.wide.u32 	%rd5, %r48, 4;
	add.s64 	%rd6, %rd2, %rd5;
	ld.global.u32 	%r49, [%rd6];
	and.b32  	%r50, %r164, 31;
	shr.u32 	%r22, %r21, 5;
	shr.u32 	%r51, %r49, %r50;
	and.b32  	%r52, %r51, 1;
	setp.eq.b32 	%p5, %r52, 1;
	not.pred 	%p6, %p5;
	@%p6 bra 	$L__BB1_6;
	mul.wide.u32 	%rd7, %r22, 4;
	add.s64 	%rd8, %rd1, %rd7;
	ld.global.u32 	%r53, [%rd8];
	and.b32  	%r54, %r21, 31;
	mov.b32 	%r55, 1;
	shl.b32 	%r56, %r55, %r54;
	or.b32  	%r57, %r53, %r56;
	st.global.u32 	[%rd8], %r57;
	bra.uni 	$L__BB1_7;
$L__BB1_6:
	mul.wide.u32 	%rd9, %r22, 4;
	add.s64 	%rd10, %rd1, %rd9;
	ld.global.u32 	%r58, [%rd10];
	and.b32  	%r59, %r21, 31;
	mov.b32 	%r60, 1;
	shl.b32 	%r61, %r60, %r59;
	not.b32 	%r62, %r61;
	and.b32  	%r63, %r58, %r62;
	st.global.u32 	[%rd10], %r63;
$L__BB1_7:
	shr.u32 	%r64, %r167, 5;
	mul.wide.u32 	%rd11, %r64, 4;
	add.s64 	%rd12, %rd2, %rd11;
	ld.global.u32 	%r65, [%rd12];
	and.b32  	%r66, %r167, 31;
	shr.u32 	%r23, %r20, 5;
	shr.u32 	%r67, %r65, %r66;
	and.b32  	%r68, %r67, 1;
	setp.eq.b32 	%p7, %r68, 1;
	not.pred 	%p8, %p7;
	@%p8 bra 	$L__BB1_9;
	mul.wide.u32 	%rd13, %r23, 4;
	add.s64 	%rd14, %rd1, %rd13;
	ld.global.u32 	%r69, [%rd14];
	and.b32  	%r70, %r20, 31;
	mov.b32 	%r71, 1;
	shl.b32 	%r72, %r71, %r70;
	or.b32  	%r73, %r69, %r72;
	st.global.u32 	[%rd14], %r73;
	bra.uni 	$L__BB1_10;
$L__BB1_9:
	mul.wide.u32 	%rd15, %r23, 4;
	add.s64 	%rd16, %rd1, %rd15;
	ld.global.u32 	%r74, [%rd16];
	and.b32  	%r75, %r20, 31;
	mov.b32 	%r76, 1;
	shl.b32 	%r77, %r76, %r75;
	not.b32 	%r78, %r77;
	and.b32  	%r79, %r74, %r78;
	st.global.u32 	[%rd16], %r79;
$L__BB1_10:
	add.s32 	%r24, %r20, 1;
	shr.u32 	%r80, %r166, 5;
	mul.wide.u32 	%rd17, %r80, 4;
	add.s64 	%rd18, %rd2, %rd17;
	ld.global.u32 	%r81, [%rd18];
	and.b32  	%r82, %r166, 31;
	shr.u32 	%r25, %r24, 5;
	shr.u32 	%r83, %r81, %r82;
	and.b32  	%r84, %r83, 1;
	setp.eq.b32 	%p9, %r84, 1;
	not.pred 	%p10, %p9;
	@%p10 bra 	$L__BB1_12;
	mul.wide.u32 	%rd19, %r25, 4;
	add.s64 	%rd20, %rd1, %rd19;
	ld.global.u32 	%r85, [%rd20];
	and.b32  	%r86, %r24, 31;
	mov.b32 	%r87, 1;
	shl.b32 	%r88, %r87, %r86;
	or.b32  	%r89, %r85, %r88;
	st.global.u32 	[%rd20], %r89;
	bra.uni 	$L__BB1_13;
$L__BB1_12:
	mul.wide.u32 	%rd21, %r25, 4;
	add.s64 	%rd22, %rd1, %rd21;
	ld.global.u32 	%r90, [%rd22];
	and.b32  	%r91, %r24, 31;
	mov.b32 	%r92, 1;
	shl.b32 	%r93, %r92, %r91;
	not.b32 	%r94, %r93;
	and.b32  	%r95, %r90, %r94;
	st.global.u32 	[%rd22], %r95;
$L__BB1_13:
	shr.u32 	%r96, %r165, 5;
	mul.wide.u32 	%rd23, %r96, 4;
	add.s64 	%rd24, %rd2, %rd23;
	ld.global.u32 	%r97, [%rd24];
	and.b32  	%r98, %r165, 31;
	shr.u32 	%r26, %r163, 5;
	shr.u32 	%r99, %r97, %r98;
	and.b32  	%r100, %r99, 1;
	setp.eq.b32 	%p11, %r100, 1;
	not.pred 	%p12, %p11;
	@%p12 bra 	$L__BB1_15;
	mul.wide.u32 	%rd25, %r26, 4;
	add.s64 	%rd26, %rd1, %rd25;
	ld.global.u32 	%r101, [%rd26];
	and.b32  	%r102, %r163, 31;
	mov.b32 	%r103, 1;
	shl.b32 	%r104, %r103, %r102;
	or.b32  	%r105, %r101, %r104;
	st.global.u32 	[%rd26], %r105;
	bra.uni 	$L__BB1_16;
$L__BB1_15:
	mul.wide.u32 	%rd27, %r26, 4;
	add.s64 	%rd28, %rd1, %rd27;
	ld.global.u32 	%r106, [%rd28];
	and.b32  	%r107, %r163, 31;
	mov.b32 	%r108, 1;
	shl.b32 	%r109, %r108, %r107;
	not.b32 	%r110, %r109;
	and.b32  	%r111, %r106, %r110;
	st.global.u32 	[%rd28], %r111;
$L__BB1_16:
	add.s32 	%r168, %r168, 4;
	add.s32 	%r167, %r167, %r5;
	add.s32 	%r166, %r166, %r5;
	add.s32 	%r165, %r165, %r5;
	add.s32 	%r164, %r164, %r5;
	add.s32 	%r163, %r163, 4;
	setp.ne.s32 	%p13, %r168, 0;
	mov.u32 	%r170, %r2;
	@%p13 bra 	$L__BB1_4;
$L__BB1_17:
	setp.eq.s32 	%p14, %r1, 0;
	@%p14 bra 	$L__BB1_30;
	setp.eq.s32 	%p15, %r1, 1;
	@%p15 bra 	$L__BB1_26;
	add.s32 	%r34, %r170, %r9;
	mad.lo.s32 	%r35, %r170, %r44, %r162;
	shr.u32 	%r112, %r35, 5;
	mul.wide.u32 	%rd29, %r112, 4;
	add.s64 	%rd30, %rd2, %rd29;
	ld.global.u32 	%r113, [%rd30];
	and.b32  	%r114, %r35, 31;
	shr.u32 	%r36, %r34, 5;
	shr.u32 	%r115, %r113, %r114;
	and.b32  	%r116, %r115, 1;
	setp.eq.b32 	%p16, %r116, 1;
	not.pred 	%p17, %p16;
	@%p17 bra 	$L__BB1_21;
	mul.wide.u32 	%rd31, %r36, 4;
	add.s64 	%rd32, %rd1, %rd31;
	ld.global.u32 	%r117, [%rd32];
	and.b32  	%r118, %r34, 31;
	mov.b32 	%r119, 1;
	shl.b32 	%r120, %r119, %r118;
	or.b32  	%r121, %r117, %r120;
	st.global.u32 	[%rd32], %r121;
	bra.uni 	$L__BB1_22;
$L__BB1_21:
	mul.wide.u32 	%rd33, %r36, 4;
	add.s64 	%rd34, %rd1, %rd33;
	ld.global.u32 	%r122, [%rd34];
	and.b32  	%r123, %r34, 31;
	mov.b32 	%r124, 1;
	shl.b32 	%r125, %r124, %r123;
	not.b32 	%r126, %r125;
	and.b32  	%r127, %r122, %r126;
	st.global.u32 	[%rd34], %r127;
$L__BB1_22:
	add.s32 	%r37, %r34, 1;
	add.s32 	%r128, %r35, %r44;
	shr.u32 	%r129, %r128, 5;
	mul.wide.u32 	%rd35, %r129, 4;
	add.s64 	%rd36, %rd2, %rd35;
	ld.global.u32 	%r130, [%rd36];
	and.b32  	%r131, %r128, 31;
	shr.u32 	%r38, %r37, 5;
	shr.u32 	%r132, %r130, %r131;
	and.b32  	%r133, %r132, 1;
	setp.eq.b32 	%p18, %r133, 1;
	not.pred 	%p19, %p18;
	@%p19 bra 	$L__BB1_24;
	mul.wide.u32 	%rd37, %r38, 4;
	add.s64 	%rd38, %rd1, %rd37;
	ld.global.u32 	%r134, [%rd38];
	and.b32  	%r135, %r37, 31;
	mov.b32 	%r136, 1;
	shl.b32 	%r137, %r136, %r135;
	or.b32  	%r138, %r134, %r137;
	st.global.u32 	[%rd38], %r138;
	bra.uni 	$L__BB1_25;
$L__BB1_24:
	mul.wide.u32 	%rd39, %r38, 4;
	add.s64 	%rd40, %rd1, %rd39;
	ld.global.u32 	%r139, [%rd40];
	and.b32  	%r140, %r37, 31;
	mov.b32 	%r141, 1;
	shl.b32 	%r142, %r141, %r140;
	not.b32 	%r143, %r142;
	and.b32  	%r144, %r139, %r143;
	st.global.u32 	[%rd40], %r144;
$L__BB1_25:
	add.s32 	%r170, %r170, 2;
$L__BB1_26:
	setp.eq.s32 	%p20, %r3, 0;
	@%p20 bra 	$L__BB1_30;
	add.s32 	%r41, %r170, %r9;
	mad.lo.s32 	%r145, %r170, %r44, %r162;
	shr.u32 	%r146, %r145, 5;
	mul.wide.u32 	%rd41, %r146, 4;
	add.s64 	%rd42, %rd2, %rd41;
	ld.global.u32 	%r147, [%rd42];
	and.b32  	%r148, %r145, 31;
	shr.u32 	%r42, %r41, 5;
	shr.u32 	%r149, %r147, %r148;
	and.b32  	%r150, %r149, 1;
	setp.eq.b32 	%p21, %r150, 1;
	not.pred 	%p22, %p21;
	@%p22 bra 	$L__BB1_29;
	mul.wide.u32 	%rd43, %r42, 4;
	add.s64 	%rd44, %rd1, %rd43;
	ld.global.u32 	%r151, [%rd44];
	and.b32  	%r152, %r41, 31;
	mov.b32 	%r153, 1;
	shl.b32 	%r154, %r153, %r152;
	or.b32  	%r155, %r151, %r154;
	st.global.u32 	[%rd44], %r155;
	bra.uni 	$L__BB1_30;
$L__BB1_29:
	mul.wide.u32 	%rd45, %r42, 4;
	add.s64 	%rd46, %rd1, %rd45;
	ld.global.u32 	%r156, [%rd46];
	and.b32  	%r157, %r41, 31;
	mov.b32 	%r158, 1;
	shl.b32 	%r159, %r158, %r157;
	not.b32 	%r160, %r159;
	and.b32  	%r161, %r156, %r160;
	st.global.u32 	[%rd46], %r161;
$L__BB1_30:
	add.s32 	%r162, %r162, 1;
	setp.ne.s32 	%p23, %r162, %r44;
	@%p23 bra 	$L__BB1_2;
$L__BB1_31:
	ret;

}
	// .globl	_ZN3x863gpu12m4ri_precalcEPjj
.visible .entry _ZN3x863gpu12m4ri_precalcEPjj(
	.param .u64 .ptr .align 1 _ZN3x863gpu12m4ri_precalcEPjj_param_0,
	.param .u32 _ZN3x863gpu12m4ri_precalcEPjj_param_1
)
{
	.reg .pred 	%p<10>;
	.reg .b32 	%r<88>;
	.reg .b64 	%rd<7>;

	ld.param.u64 	%rd2, [_ZN3x863gpu12m4ri_precalcEPjj_param_0];
	ld.param.u32 	%r31, [_ZN3x863gpu12m4ri_precalcEPjj_param_1];
	cvta.to.global.u64 	%rd1, %rd2;
	setp.eq.s32 	%p1, %r31, 0;
	@%p1 bra 	$L__BB2_16;
	and.b32  	%r1, %r31, 3;
	and.b32  	%r2, %r31, -4;
	neg.s32 	%r3, %r2;
	mov.b32 	%r77, 0;
$L__BB2_2:
	shl.b32 	%r5, %r77, %r31;
	mov.b32 	%r78, 0;
$L__BB2_3:
	setp.lt.u32 	%p2, %r31, 4;
	and.b32  	%r7, %r78, %r77;
	mov.b32 	%r84, 0;
	mov.u32 	%r85, %r84;
	@%p2 bra 	$L__BB2_6;
	mov.b32 	%r85, 0;
	mov.b32 	%r79, 1;
	mov.u32 	%r80, %r3;
$L__BB2_5:
	add.s32 	%r38, %r79, -1;
	and.b32  	%r39, %r38, 31;
	shr.u32 	%r40, %r7, %r39;
	and.b32  	%r41, %r40, 1;
	xor.b32  	%r42, %r41, %r85;
	add.s32 	%r43, %r79, 2;
	and.b32  	%r44, %r79, 31;
	shr.u32 	%r45, %r7, %r44;
	and.b32  	%r46, %r45, 1;
	xor.b32  	%r47, %r46, %r42;
	add.s32 	%r48, %r79, 1;
	and.b32  	%r49, %r48, 31;
	shr.u32 	%r50, %r7, %r49;
	and.b32  	%r51, %r50, 1;
	xor.b32  	%r86, %r51, %r47;
	and.b32  	%r52, %r43, 31;
	shr.u32 	%r53, %r7, %r52;
	and.b32  	%r87, %r53, 1;
	xor.b32  	%r85, %r87, %r86;
	add.s32 	%r80, %r80, 4;
	add.s32 	%r79, %r79, 4;
	setp.ne.s32 	%p3, %r80, 0;
	mov.u32 	%r84, %r2;
	@%p3 bra 	$L__BB2_5;
$L__BB2_6:
	setp.eq.s32 	%p4, %r1, 0;
	@%p4 bra 	$L__BB2_10;
	setp.eq.s32 	%p5, %r1, 1;
	and.b32  	%r54, %r84, 31;
	shr.u32 	%r55, %r7, %r54;
	and.b32  	%r87, %r55, 1;
	xor.b32  	%r21, %r87, %r85;
	mov.u32 	%r86, %r85;
	@%p5 bra 	$L__BB2_10;
	setp.eq.s32 	%p6, %r1, 2;
	add.s32 	%r56, %r84, 1;
	and.b32  	%r57, %r56, 31;
	shr.u32 	%r58, %r7, %r57;
	and.b32  	%r87, %r58, 1;
	mov.u32 	%r86, %r21;
	@%p6 bra 	$L__BB2_10;
	add.s32 	%r59, %r84, 2;
	and.b32  	%r60, %r59, 31;
	shr.u32 	%r61, %r7, %r60;
	and.b32  	%r23, %r61, 1;
	xor.b32  	%r86, %r87, %r21;
	mov.u32 	%r87, %r23;
$L__BB2_10:
	setp.eq.s32 	%p7, %r87, %r86;
	add.s32 	%r27, %r78, %r5;
	shr.u32 	%r28, %r27, 5;
	@%p7 bra 	$L__BB2_12;
	mul.wide.u32 	%rd3, %r28, 4;
	add.s64 	%rd4, %rd1, %rd3;
	ld.global.u32 	%r62, [%rd4];
	and.b32  	%r63, %r27, 31;
	mov.b32 	%r64, 1;
	shl.b32 	%r65, %r64, %r63;
	or.b32  	%r66, %r62, %r65;
	st.global.u32 	[%rd4], %r66;
	bra.uni 	$L__BB2_13;
$L__BB2_12:
	mul.wide.u32 	%rd5, %r28, 4;
	add.s64 	%rd6, %rd1, %rd5;
	ld.global.u32 	%r67, [%rd6];
	and.b32  	%r68, %r27, 31;
	mov.b32 	%r69, 1;
	shl.b32 	%r70, %r69, %r68;
	not.b32 	%r71, %r70;
	and.b32  	%r72, %r67, %r71;
	st.global.u32 	[%rd6], %r72;
$L__BB2_13:
	add.s32 	%r78, %r78, 1;
	shr.u32 	%r73, %r78, %r31;
	setp.eq.s32 	%p8, %r73, 0;
	@%p8 bra 	$L__BB2_3;
	add.s32 	%r77, %r77, 1;
	shr.u32 	%r74, %r77, %r31;
	setp.eq.s32 	%p9, %r74, 0;
	@%p9 bra 	$L__BB2_2;
$L__BB2_15:
	ret;
$L__BB2_16:
	ld.global.u32 	%r75, [%rd1];
	and.b32  	%r76, %r75, -2;
	st.global.u32 	[%rd1], %r76;
	bra.uni 	$L__BB2_15;

}
	// .globl	_ZN3x863gpu12mar_multiplyEPKjjjS2_jjPj
.visible .entry _ZN3x863gpu12mar_multiplyEPKjjjS2_jjPj(
	.param .u64 .ptr .align 1 _ZN3x863gpu12mar_multiplyEPKjjjS2_jjPj_param_0,
	.param .u32 _ZN3x863gpu12mar_multiplyEPKjjjS2_jjPj_param_1,
	.param .u32 _ZN3x863gpu12mar_multiplyEPKjjjS2_jjPj_param_2,
	.param .u64 .ptr .align 1 _ZN3x863gpu12mar_multiplyEPKjjjS2_jjPj_param_3,
	.param .u32 _ZN3x863gpu12mar_multiplyEPKjjjS2_jjPj_param_4,
	.param .u32 _ZN3x863gpu12mar_multiplyEPKjjjS2_jjPj_param_5,
	.param .u64 .ptr .align 1 _ZN3x863gpu12mar_multiplyEPKjjjS2_jjPj_param_6
)
{
	.reg .pred 	%p<15>;
	.reg .b32 	%r<111>;
	.reg .b64 	%rd<53>;

	ld.param.u64 	%rd10, [_ZN3x863gpu12mar_multiplyEPKjjjS2_jjPj_param_0];
	ld.param.u32 	%r22, [_ZN3x863gpu12mar_multiplyEPKjjjS2_jjPj_param_2];
	ld.param.u64 	%rd11, [_ZN3x863gpu12mar_multiplyEPKjjjS2_jjPj_param_3];
	ld.param.u32 	%r23, [_ZN3x863gpu12mar_multiplyEPKjjjS2_jjPj_param_5];
	ld.param.u64 	%rd12, [_ZN3x863gpu12mar_multiplyEPKjjjS2_jjPj_param_6];
	cvta.to.global.u64 	%rd1, %rd12;
	cvta.to.global.u64 	%rd2, %rd11;
	setp.eq.s32 	%p1, %r22, 0;
	@%p1 bra 	$L__BB3_15;
	mov.u32 	%r24, %ntid.x;
	mov.u32 	%r25, %ctaid.x;
	mov.u32 	%r26, %tid.x;
	mad.lo.s32 	%r27, %r25, %r24, %r26;
	mul.lo.s32 	%r1, %r22, %r27;
	setp.lt.u32 	%p2, %r23, 32;
	shr.u32 	%r2, %r1, 5;
	@%p2 bra 	$L__BB3_15;
	shr.u32 	%r29, %r23, 5;
	add.s32 	%r3, %r29, -1;
	and.b32  	%r30, %r29, 7;
	add.s32 	%r4, %r30, -1;
	and.b32  	%r5, %r29, 134217720;
	and.b32  	%r6, %r23, 224;
	and.b32  	%r7, %r23, 96;
	and.b32  	%r8, %r23, 32;
	neg.s32 	%r9, %r5;
	shr.u32 	%r31, %r1, 3;
	cvt.u64.u32 	%rd13, %r31;
	and.b64  	%rd14, %rd13, 536870908;
	add.s64 	%rd15, %rd14, %rd1;
	add.s64 	%rd3, %rd15, 16;
	cvta.to.global.u64 	%rd4, %rd10;
	mov.b32 	%r106, 0;
	cvt.u64.u32 	%rd43, %r2;
$L__BB3_3:
	setp.lt.u32 	%p3, %r3, 7;
	add.s32 	%r33, %r106, %r1;
	shr.u32 	%r34, %r33, 5;
	mul.wide.u32 	%rd16, %r34, 4;
	add.s64 	%rd17, %rd4, %rd16;
	ld.global.u32 	%r35, [%rd17];
	and.b32  	%r36, %r33, 31;
	mov.b32 	%r37, 1;
	shl.b32 	%r38, %r37, %r36;
	and.b32  	%r11, %r35, %r38;
	mul.lo.s32 	%r12, %r106, %r23;
	shr.u32 	%r13, %r12, 5;
	mov.b32 	%r109, 0;
	@%p3 bra 	$L__BB3_6;
	shr.u32 	%r39, %r12, 3;
	cvt.u64.u32 	%rd18, %r39;
	and.b64  	%rd19, %rd18, 536870908;
	add.s64 	%rd20, %rd2, %rd19;
	add.s64 	%rd52, %rd20, 16;
	mov.u64 	%rd51, %rd3;
	mov.u32 	%r107, %r9;
$L__BB3_5:
	.pragma "nounroll";
	setp.eq.s32 	%p4, %r11, 0;
	ld.global.u32 	%r40, [%rd52+-16];
	selp.b32 	%r41, 0, %r40, %p4;
	ld.global.u32 	%r42, [%rd51+-16];
	xor.b32  	%r43, %r42, %r41;
	st.global.u32 	[%rd51+-16], %r43;
	ld.global.u32 	%r44, [%rd52+-12];
	selp.b32 	%r45, 0, %r44, %p4;
	ld.global.u32 	%r46, [%rd51+-12];
	xor.b32  	%r47, %r46, %r45;
	st.global.u32 	[%rd51+-12], %r47;
	ld.global.u32 	%r48, [%rd52+-8];
	selp.b32 	%r49, 0, %r48, %p4;
	ld.global.u32 	%r50, [%rd51+-8];
	xor.b32  	%r51, %r50, %r49;
	st.global.u32 	[%rd51+-8], %r51;
	ld.global.u32 	%r52, [%rd52+-4];
	selp.b32 	%r53, 0, %r52, %p4;
	ld.global.u32 	%r54, [%rd51+-4];
	xor.b32  	%r55, %r54, %r53;
	st.global.u32 	[%rd51+-4], %r55;
	ld.global.u32 	%r56, [%rd52];
	selp.b32 	%r57, 0, %r56, %p4;
	ld.global.u32 	%r58, [%rd51];
	xor.b32  	%r59, %r58, %r57;
	st.global.u32 	[%rd51], %r59;
	ld.global.u32 	%r60, [%rd52+4];
	selp.b32 	%r61, 0, %r60, %p4;
	ld.global.u32 	%r62, [%rd51+4];
	xor.b32  	%r63, %r62, %r61;
	st.global.u32 	[%rd51+4], %r63;
	ld.global.u32 	%r64, [%rd52+8];
	selp.b32 	%r65, 0, %r64, %p4;
	ld.global.u32 	%r66, [%rd51+8];
	xor.b32  	%r67, %r66, %r65;
	st.global.u32 	[%rd51+8], %r67;
	ld.global.u32 	%r68, [%rd52+12];
	selp.b32 	%r69, 0, %r68, %p4;
	ld.global.u32 	%r70, [%rd51+12];
	xor.b32  	%r71, %r70, %r69;
	st.global.u32 	[%rd51+12], %r71;
	add.s32 	%r107, %r107, 8;
	add.s64 	%rd52, %rd52, 32;
	add.s64 	%rd51, %rd51, 32;
	setp.ne.s32 	%p5, %r107, 0;
	mov.u32 	%r109, %r5;
	@%p5 bra 	$L__BB3_5;
$L__BB3_6:
	setp.eq.s32 	%p6, %r6, 0;
	@%p6 bra 	$L__BB3_14;
	setp.lt.u32 	%p7, %r4, 3;
	@%p7 bra 	$L__BB3_9;
	setp.eq.s32 	%p8, %r11, 0;
	add.s32 	%r72, %r109, %r13;
	mul.wide.u32 	%rd21, %r72, 4;
	add.s64 	%rd22, %rd2, %rd21;
	ld.global.u32 	%r73, [%rd22];
	selp.b32 	%r74, 0, %r73, %p8;
	add.s32 	%r75, %r109, %r2;
	mul.wide.u32 	%rd23, %r75, 4;
	add.s64 	%rd24, %rd1, %rd23;
	ld.global.u32 	%r76, [%rd24];
	xor.b32  	%r77, %r76, %r74;
	st.global.u32 	[%rd24], %r77;
	cvt.u64.u32 	%rd25, %r13;
	cvt.u64.u32 	%rd26, %r109;
	add.s64 	%rd27, %rd26, %rd25;
	shl.b64 	%rd28, %rd27, 2;
	add.s64 	%rd29, %rd2, %rd28;
	ld.global.u32 	%r78, [%rd29+4];
	selp.b32 	%r79, 0, %r78, %p8;
	cvt.u64.u32 	%rd30, %r2;
	add.s64 	%rd31, %rd26, %rd30;
	shl.b64 	%rd32, %rd31, 2;
	add.s64 	%rd33, %rd1, %rd32;
	ld.global.u32 	%r80, [%rd33+4];
	xor.b32  	%r81, %r80, %r79;
	st.global.u32 	[%rd33+4], %r81;
	ld.global.u32 	%r82, [%rd29+8];
	selp.b32 	%r83, 0, %r82, %p8;
	ld.global.u32 	%r84, [%rd33+8];
	xor.b32  	%r85, %r84, %r83;
	st.global.u32 	[%rd33+8], %r85;
	ld.global.u32 	%r86, [%rd29+12];
	selp.b32 	%r87, 0, %r86, %p8;
	ld.global.u32 	%r88, [%rd33+12];
	xor.b32  	%r89, %r88, %r87;
	st.global.u32 	[%rd33+12], %r89;
	add.s32 	%r109, %r109, 4;
$L__BB3_9:
	setp.eq.s32 	%p9, %r7, 0;
	@%p9 bra 	$L__BB3_14;
	setp.eq.s32 	%p10, %r7, 32;
	@%p10 bra 	$L__BB3_12;
	setp.eq.s32 	%p11, %r11, 0;
	add.s32 	%r90, %r109, %r13;
	mul.wide.u32 	%rd34, %r90, 4;
	add.s64 	%rd35, %rd2, %rd34;
	ld.global.u32 	%r91, [%rd35];
	selp.b32 	%r92, 0, %r91, %p11;
	add.s32 	%r93, %r109, %r2;
	mul.wide.u32 	%rd36, %r93, 4;
	add.s64 	%rd37, %rd1, %rd36;
	ld.global.u32 	%r94, [%rd37];
	xor.b32  	%r95, %r94, %r92;
	st.global.u32 	[%rd37], %r95;
	cvt.u64.u32 	%rd38, %r13;
	cvt.u64.u32 	%rd39, %r109;
	add.s64 	%rd40, %rd39, %rd38;
	shl.b64 	%rd41, %rd40, 2;
	add.s64 	%rd42, %rd2, %rd41;
	ld.global.u32 	%r96, [%rd42+4];
	selp.b32 	%r97, 0, %r96, %p11;
	add.s64 	%rd44, %rd39, %rd43;
	shl.b64 	%rd45, %rd44, 2;
	add.s64 	%rd46, %rd1, %rd45;
	ld.global.u32 	%r98, [%rd46+4];
	xor.b32  	%r99, %r98, %r97;
	st.global.u32 	[%rd46+4], %r99;
	add.s32 	%r109, %r109, 2;
$L__BB3_12:
	setp.eq.s32 	%p12, %r8, 0;
	@%p12 bra 	$L__BB3_14;
	setp.eq.s32 	%p13, %r11, 0;
	add.s32 	%r100, %r109, %r13;
	mul.wide.u32 	%rd47, %r100, 4;
	add.s64 	%rd48, %rd2, %rd47;
	ld.global.u32 	%r101, [%rd48];
	selp.b32 	%r102, 0, %r101, %p13;
	add.s32 	%r103, %r109, %r2;
	mul.wide.u32 	%rd49, %r103, 4;
	add.s64 	%rd50, %rd1, %rd49;
	ld.global.u32 	%r104, [%rd50];
	xor.b32  	%r105, %r104, %r102;
	st.global.u32 	[%rd50], %r105;
$L__BB3_14:
	add.s32 	%r106, %r106, 1;
	setp.ne.s32 	%p14, %r106, %r22;
	@%p14 bra 	$L__BB3_3;
$L__BB3_15:
	ret;

}
	// .globl	_ZN3x863gpu16m4ri_opt_precalcEPKjmPjj
.visible .entry _ZN3x863gpu16m4ri_opt_precalcEPKjmPjj(
	.param .u64 .ptr .align 1 _ZN3x863gpu16m4ri_opt_precalcEPKjmPjj_param_0,
	.param .u64 _ZN3x863gpu16m4ri_opt_precalcEPKjmPjj_param_1,
	.param .u64 .ptr .align 1 _ZN3x863gpu16m4ri_opt_precalcEPKjmPjj_param_2,
	.param .u32 _ZN3x863gpu16m4ri_opt_precalcEPKjmPjj_param_3
)
{
	.reg .pred 	%p<3>;
	.reg .b32 	%r<67>;
	.reg .b64 	%rd<37>;

	ld.param.u64 	%rd8, [_ZN3x863gpu16m4ri_opt_precalcEPKjmPjj_param_0];
	ld.param.u64 	%rd9, [_ZN3x863gpu16m4ri_opt_precalcEPKjmPjj_param_1];
	ld.param.u64 	%rd10, [_ZN3x863gpu16m4ri_opt_precalcEPKjmPjj_param_2];
	ld.param.u32 	%r4, [_ZN3x863gpu16m4ri_opt_precalcEPKjmPjj_param_3];
	cvta.to.global.u64 	%rd11, %rd10;
	cvta.to.global.u64 	%rd12, %rd8;
	mov.u32 	%r5, %tid.x;
	mov.u32 	%r6, %ctaid.x;
	mov.u32 	%r7, %ntid.x;
	mad.lo.s32 	%r8, %r6, %r7, %r5;
	shl.b32 	%r9, %r8, 6;
	shl.b32 	%r10, %r8, 2;
	cvt.u64.u32 	%rd13, %r10;
	mul.lo.s64 	%rd14, %rd9, %rd13;
	shr.u64 	%rd15, %rd14, 5;
	shl.b32 	%r11, %r4, 2;
	cvt.u64.u32 	%rd16, %r11;
	add.s64 	%rd17, %rd15, %rd16;
	or.b32  	%r12, %r10, 1;
	cvt.u64.u32 	%rd18, %r12;
	mul.lo.s64 	%rd19, %rd9, %rd18;
	shr.u64 	%rd20, %rd19, 5;
	add.s64 	%rd21, %rd20, %rd16;
	or.b32  	%r13, %r10, 2;
	cvt.u64.u32 	%rd22, %r13;
	mul.lo.s64 	%rd23, %rd9, %rd22;
	shr.u64 	%rd24, %rd23, 5;
	add.s64 	%rd25, %rd24, %rd16;
	or.b32  	%r14, %r10, 3;
	cvt.u64.u32 	%rd26, %r14;
	mul.lo.s64 	%rd27, %rd9, %rd26;
	shr.u64 	%rd28, %rd27, 5;
	add.s64 	%rd29, %rd28, %rd16;
	shl.b64 	%rd30, %rd17, 2;
	add.s64 	%rd1, %rd12, %rd30;
	shl.b64 	%rd31, %rd21, 2;
	add.s64 	%rd2, %rd12, %rd31;
	shl.b64 	%rd32, %rd25, 2;
	add.s64 	%rd3, %rd12, %rd32;
	shl.b64 	%rd33, %rd29, 2;
	add.s64 	%rd4, %rd12, %rd33;
	mul.wide.u32 	%rd34, %r9, 4;
	add.s64 	%rd35, %rd34, %rd11;
	add.s64 	%rd36, %rd35, 8;
	mov.b32 	%r66, -16;
$L__BB4_1:
	add.s32 	%r15, %r66, 16;
	shr.u32 	%r16, %r15, 3;
	shl.b32 	%r17, %r15, 29;
	shr.s32 	%r18, %r17, 31;
	shl.b32 	%r19, %r15, 30;
	shr.s32 	%r20, %r19, 31;
	and.b32  	%r21, %r15, 1;
	setp.eq.b32 	%p1, %r21, 1;
	ld.global.u32 	%r22, [%rd1];
	selp.b32 	%r23, %r22, 0, %p1;
	ld.global.u32 	%r24, [%rd2];
	and.b32  	%r25, %r20, %r24;
	xor.b32  	%r26, %r25, %r23;
	ld.global.u32 	%r27, [%rd3];
	and.b32  	%r28, %r18, %r27;
	xor.b32  	%r29, %r26, %r28;
	ld.global.u32 	%r30, [%rd4];
	mul.lo.s32 	%r31, %r30, %r16;
	xor.b32  	%r32, %r29, %r31;
	st.global.u32 	[%rd36+-8], %r32;
	ld.global.u32 	%r33, [%rd1+4];
	selp.b32 	%r34, %r33, 0, %p1;
	ld.global.u32 	%r35, [%rd2+4];
	and.b32  	%r36, %r20, %r35;
	xor.b32  	%r37, %r36, %r34;
	ld.global.u32 	%r38, [%rd3+4];
	and.b32  	%r39, %r18, %r38;
	xor.b32  	%r40, %r37, %r39;
	ld.global.u32 	%r41, [%rd4+4];
	mul.lo.s32 	%r42, %r41, %r16;
	xor.b32  	%r43, %r40, %r42;
	st.global.u32 	[%rd36+-4], %r43;
	ld.global.u32 	%r44, [%rd1+8];
	selp.b32 	%r45, %r44, 0, %p1;
	ld.global.u32 	%r46, [%rd2+8];
	and.b32  	%r47, %r20, %r46;
	xor.b32  	%r48, %r47, %r45;
	ld.global.u32 	%r49, [%rd3+8];
	and.b32  	%r50, %r18, %r49;
	xor.b32  	%r51, %r48, %r50;
	ld.global.u32 	%r52, [%rd4+8];
	mul.lo.s32 	%r53, %r52, %r16;
	xor.b32  	%r54, %r51, %r53;
	st.global.u32 	[%rd36], %r54;
	ld.global.u32 	%r55, [%rd1+12];
	selp.b32 	%r56, %r55, 0, %p1;
	ld.global.u32 	%r57, [%rd2+12];
	and.b32  	%r58, %r20, %r57;
	xor.b32  	%r59, %r58, %r56;
	ld.global.u32 	%r60, [%rd3+12];
	and.b32  	%r61, %r18, %r60;
	xor.b32  	%r62, %r59, %r61;
	ld.global.u32 	%r63, [%rd4+12];
	mul.lo.s32 	%r64, %r63, %r16;
	xor.b32  	%r65, %r62, %r64;
	st.global.u32 	[%rd36+4], %r65;
	add.s32 	%r66, %r66, 1;
	add.s64 	%rd36, %rd36, 16;
	setp.ne.s32 	%p2, %r66, 0;
	@%p2 bra 	$L__BB4_1;
	ret;

}
	// .globl	_ZN3x863gpu17m4ri_opt_multiplyEPKjjjS2_jjPjS2_j
.visible .entry _ZN3x863gpu17m4ri_opt_multiplyEPKjjjS2_jjPjS2_j(
	.param .u64 .ptr .align 1 _ZN3x863gpu17m4ri_opt_multiplyEPKjjjS2_jjPjS2_j_param_0,
	.param .u32 _ZN3x863gpu17m4ri_opt_multiplyEPKjjjS2_jjPjS2_j_param_1,
	.param .u32 _ZN3x863gpu17m4ri_opt_multiplyEPKjjjS2_jjPjS2_j_param_2,
	.param .u64 .ptr .align 1 _ZN3x863gpu17m4ri_opt_multiplyEPKjjjS2_jjPjS2_j_param_3,
	.param .u32 _ZN3x863gpu17m4ri_opt_multiplyEPKjjjS2_jjPjS2_j_param_4,
	.param .u32 _ZN3x863gpu17m4ri_opt_multiplyEPKjjjS2_jjPjS2_j_param_5,
	.param .u64 .ptr .align 1 _ZN3x863gpu17m4ri_opt_multiplyEPKjjjS2_jjPjS2_j_param_6,
	.param .u64 .ptr .align 1 _ZN3x863gpu17m4ri_opt_multiplyEPKjjjS2_jjPjS2_j_param_7,
	.param .u32 _ZN3x863gpu17m4ri_opt_multiplyEPKjjjS2_jjPjS2_j_param_8
)
{
	.reg .pred 	%p<5>;
	.reg .b32 	%r<88>;
	.reg .b64 	%rd<34>;

	ld.param.u64 	%rd8, [_ZN3x863gpu17m4ri_opt_multiplyEPKjjjS2_jjPjS2_j_param_0];
	ld.param.u32 	%r19, [_ZN3x863gpu17m4ri_opt_multiplyEPKjjjS2_jjPjS2_j_param_1];
	ld.param.u32 	%r20, [_ZN3x863gpu17m4ri_opt_multiplyEPKjjjS2_jjPjS2_j_param_2];
	ld.param.u64 	%rd7, [_ZN3x863gpu17m4ri_opt_multiplyEPKjjjS2_jjPjS2_j_param_6];
	ld.param.u64 	%rd9, [_ZN3x863gpu17m4ri_opt_multiplyEPKjjjS2_jjPjS2_j_param_7];
	ld.param.u32 	%r21, [_ZN3x863gpu17m4ri_opt_multiplyEPKjjjS2_jjPjS2_j_param_8];
	cvta.to.global.u64 	%rd1, %rd9;
	cvta.to.global.u64 	%rd2, %rd8;
	shr.u32 	%r1, %r19, 2;
	setp.lt.u32 	%p1, %r19, 4;
	@%p1 bra 	$L__BB5_6;
	cvta.to.global.u64 	%rd10, %rd7;
	shl.b32 	%r23, %r21, 2;
	mov.u32 	%r24, %ctaid.x;
	mov.u32 	%r25, %ntid.x;
	mov.u32 	%r26, %tid.x;
	mad.lo.s32 	%r27, %r25, %r24, %r26;
	mul.lo.s32 	%r28, %r20, %r27;
	shr.u32 	%r2, %r28, 5;
	add.s32 	%r29, %r23, %r2;
	setp.eq.s32 	%p2, %r1, 1;
	mul.wide.u32 	%rd11, %r29, 4;
	add.s64 	%rd3, %rd10, %rd11;
	add.s32 	%r30, %r29, 1;
	mul.wide.u32 	%rd12, %r30, 4;
	add.s64 	%rd4, %rd10, %rd12;
	add.s32 	%r31, %r29, 2;
	mul.wide.u32 	%rd13, %r31, 4;
	add.s64 	%rd5, %rd10, %rd13;
	add.s32 	%r32, %r29, 3;
	mul.wide.u32 	%rd14, %r32, 4;
	add.s64 	%rd6, %rd10, %rd14;
	mov.b32 	%r87, 0;
	@%p2 bra 	$L__BB5_4;
	and.b32  	%r87, %r1, 1073741822;
	ld.global.u32 	%r85, [%rd3];
	ld.global.u32 	%r84, [%rd4];
	ld.global.u32 	%r83, [%rd5];
	ld.global.u32 	%r82, [%rd6];
	mov.b32 	%r86, 0;
$L__BB5_3:
	shr.u32 	%r34, %r86, 3;
	add.s32 	%r35, %r34, %r2;
	mul.wide.u32 	%rd15, %r35, 4;
	add.s64 	%rd16, %rd2, %rd15;
	ld.global.u32 	%r36, [%rd16];
	shl.b32 	%r37, %r86, 2;
	and.b32  	%r38, %r37, 31;
	shr.u32 	%r39, %r36, %r38;
	mul.wide.u32 	%rd17, %r86, 64;
	shl.b32 	%r40, %r39, 2;
	and.b32  	%r41, %r40, 60;
	cvt.u64.u32 	%rd18, %r41;
	or.b64  	%rd19, %rd17, %rd18;
	shl.b64 	%rd20, %rd19, 2;
	add.s64 	%rd21, %rd1, %rd20;
	ld.global.u32 	%r42, [%rd21];
	xor.b32  	%r43, %r85, %r42;
	st.global.u32 	[%rd3], %r43;
	ld.global.u32 	%r44, [%rd21+4];
	xor.b32  	%r45, %r84, %r44;
	st.global.u32 	[%rd4], %r45;
	ld.global.u32 	%r46, [%rd21+8];
	xor.b32  	%r47, %r83, %r46;
	st.global.u32 	[%rd5], %r47;
	ld.global.u32 	%r48, [%rd21+12];
	xor.b32  	%r49, %r82, %r48;
	st.global.u32 	[%rd6], %r49;
	add.s32 	%r50, %r86, 1;
	ld.global.u32 	%r51, [%rd16];
	shl.b32 	%r52, %r50, 2;
	and.b32  	%r53, %r52, 31;
	shr.u32 	%r54, %r51, %r53;
	mul.wide.u32 	%rd22, %r50, 64;
	shl.b32 	%r55, %r54, 2;
	and.b32  	%r56, %r55, 60;
	cvt.u64.u32 	%rd23, %r56;
	or.b64  	%rd24, %rd22, %rd23;
	shl.b64 	%rd25, %rd24, 2;
	add.s64 	%rd26, %rd1, %rd25;
	ld.global.u32 	%r57, [%rd26];
	xor.b32  	%r85, %r43, %r57;
	st.global.u32 	[%rd3], %r85;
	ld.global.u32 	%r58, [%rd26+4];
	xor.b32  	%r84, %r45, %r58;
	st.global.u32 	[%rd4], %r84;
	ld.global.u32 	%r59, [%rd26+8];
	xor.b32  	%r83, %r47, %r59;
	st.global.u32 	[%rd5], %r83;
	ld.global.u32 	%r60, [%rd26+12];
	xor.b32  	%r82, %r49, %r60;
	st.global.u32 	[%rd6], %r82;
	add.s32 	%r86, %r86, 2;
	setp.ne.s32 	%p3, %r86, %r87;
	@%p3 bra 	$L__BB5_3;
$L__BB5_4:
	and.b32  	%r61, %r19, 4;
	setp.eq.s32 	%p4, %r61, 0;
	@%p4 bra 	$L__BB5_6;
	shr.u32 	%r62, %r87, 3;
	add.s32 	%r63, %r62, %r2;
	mul.wide.u32 	%rd27, %r63, 4;
	add.s64 	%rd28, %rd2, %rd27;
	ld.global.u32 	%r64, [%rd28];
	shl.b32 	%r65, %r87, 2;
	and.b32  	%r66, %r65, 31;
	shr.u32 	%r67, %r64, %r66;
	mul.wide.u32 	%rd29, %r87, 64;
	shl.b32 	%r68, %r67, 2;
	and.b32  	%r69, %r68, 60;
	cvt.u64.u32 	%rd30, %r69;
	or.b64  	%rd31, %rd29, %rd30;
	shl.b64 	%rd32, %rd31, 2;
	add.s64 	%rd33, %rd1, %rd32;
	ld.global.u32 	%r70, [%rd33];
	ld.global.u32 	%r71, [%rd3];
	xor.b32  	%r72, %r71, %r70;
	st.global.u32 	[%rd3], %r72;
	ld.global.u32 	%r73, [%rd33+4];
	ld.global.u32 	%r74, [%rd4];
	xor.b32  	%r75, %r74, %r73;
	st.global.u32 	[%rd4], %r75;
	ld.global.u32 	%r76, [%rd33+8];
	ld.global.u32 	%r77, [%rd5];
	xor.b32  	%r78, %r77, %r76;
	st.global.u32 	[%rd5], %r78;
	ld.global.u32 	%r79, [%rd33+12];
	ld.global.u32 	%r80, [%rd6];
	xor.b32  	%r81, %r80, %r79;
	st.global.u32 	[%rd6], %r81;
$L__BB5_6:
	ret;

}


// ===== COMPILED SASS (sm_100) =====

	.target	sm_100

	.elftype	@"ET_EXEC"


//--------------------- .note.nv.tkinfo           --------------------------
	.section	.note.nv.tkinfo,"",@"SHT_NOTE"
	.sectionflags	@"SHF_NOTE_NV_TKINFO"
	.tkinfo
        /*0018*/ 	.word	0x00000002
        /*0030*/ 	.string	""
        /*0030*/ 	.string	"ptxas"
        /*0030*/ 	.string	"Cuda compilation tools, release 13.0, V13.0.88"
        /*0030*/ 	.string	"Build cuda_13.0.r13.0/compiler.36424714_0"
        /*0030*/ 	.string	"-arch sm_100 -m 64 "



//--------------------- .note.nv.cuinfo           --------------------------
	.section	.note.nv.cuinfo,"",@"SHT_NOTE"
	.sectionflags	@"SHF_NOTE_NV_CUINFO"
        /*0018*/ 	.short	0x0002
        /*001a*/ 	.short	0x0064
        /*001c*/ 	.short	0x0082
	.zero		2


//--------------------- .nv.info                  --------------------------
	.section	.nv.info,"",@"SHT_CUDA_INFO"
	.align	4


	//----- nvinfo : EIATTR_REGCOUNT
	.align		4
        /*0000*/ 	.byte	0x04, 0x2f
        /*0002*/ 	.short	(.L_1 - .L_0)
	.align		4
.L_0:
        /*0004*/ 	.word	index@(_ZN3x863gpu13m4ri_multiplyEPKjjjS2_jjPjS2_j)
        /*0008*/ 	.word	0x00000020


	//----- nvinfo : EIATTR_FRAME_SIZE
	.align		4
.L_1:
        /*000c*/ 	.byte	0x04, 0x11
        /*000e*/ 	.short	(.L_3 - .L_2)
	.align		4
.L_2:
        /*0010*/ 	.word	index@(_ZN3x863gpu13m4ri_multiplyEPKjjjS2_jjPjS2_j)
        /*0014*/ 	.word	0x00000000


	//----- nvinfo : EIATTR_REGCOUNT
	.align		4
.L_3:
        /*0018*/ 	.byte	0x04, 0x2f
        /*001a*/ 	.short	(.L_5 - .L_4)
	.align		4
.L_4:
        /*001c*/ 	.word	index@(_ZN3x863gpu9transposeEPjPKjjj)
        /*0020*/ 	.word	0x00000020


	//----- nvinfo : EIATTR_FRAME_SIZE
	.align		4
.L_5:
        /*0024*/ 	.byte	0x04, 0x11
        /*0026*/ 	.short	(.L_7 - .L_6)
	.align		4
.L_6:
        /*0028*/ 	.word	index@(_ZN3x863gpu9transposeEPjPKjjj)
        /*002c*/ 	.word	0x00000000


	//----- nvinfo : EIATTR_REGCOUNT
	.align		4
.L_7:
        /*0030*/ 	.byte	0x04, 0x2f
        /*0032*/ 	.short	(.L_9 - .L_8)
	.align		4
.L_8:
        /*0034*/ 	.word	index@(_ZN3x863gpu12m4ri_precalcEPjj)
        /*0038*/ 	.word	0x00000012


	//----- nvinfo : EIATTR_FRAME_SIZE
	.align		4
.L_9:
        /*003c*/ 	.byte	0x04, 0x11
        /*003e*/ 	.short	(.L_11 - .L_10)
	.align		4
.L_10:
        /*0040*/ 	.word	index@(_ZN3x863gpu12m4ri_precalcEPjj)
        /*0044*/ 	.word	0x00000000


	//----- nvinfo : EIATTR_REGCOUNT
	.align		4
.L_11:
        /*0048*/ 	.byte	0x04, 0x2f
        /*004a*/ 	.short	(.L_13 - .L_12)
	.align		4
.L_12:
        /*004c*/ 	.word	index@(_ZN3x863gpu12mar_multiplyEPKjjjS2_jjPj)
        /*0050*/ 	.word	0x0000001a


	//----- nvinfo : EIATTR_FRAME_SIZE
	.align		4
.L_13:
        /*0054*/ 	.byte	0x04, 0x11
        /*0056*/ 	.short	(.L_15 - .L_14)
	.align		4
.L_14:
        /*0058*/ 	.word	index@(_ZN3x863gpu12mar_multiplyEPKjjjS2_jjPj)
        /*005c*/ 	.word	0x00000000


	//----- nvinfo : EIATTR_REGCOUNT
	.align		4
.L_15:
        /*0060*/ 	.byte	0x04, 0x2f
        /*0062*/ 	.short	(.L_17 - .L_16)
	.align		4
.L_16:
        /*0064*/ 	.word	index@(_ZN3x863gpu16m4ri_opt_precalcEPKjmPjj)
        /*0068*/ 	.word	0x0000001a


	//----- nvinfo : EIATTR_FRAME_SIZE
	.align		4
.L_17:
        /*006c*/ 	.byte	0x04, 0x11
        /*006e*/ 	.short	(.L_19 - .L_18)
	.align		4
.L_18:
        /*0070*/ 	.word	index@(_ZN3x863gpu16m4ri_opt_precalcEPKjmPjj)
        /*0074*/ 	.word	0x00000000


	//----- nvinfo : EIATTR_REGCOUNT
	.align		4
.L_19:
        /*0078*/ 	.byte	0x04, 0x2f
        /*007a*/ 	.short	(.L_21 - .L_20)
	.align		4
.L_20:
        /*007c*/ 	.word	index@(_ZN3x863gpu17m4ri_opt_multiplyEPKjjjS2_jjPjS2_j)
        /*0080*/ 	.word	0x0000001e


	//----- nvinfo : EIATTR_FRAME_SIZE
	.align		4
.L_21:
        /*0084*/ 	.byte	0x04, 0x11
        /*0086*/ 	.short	(.L_23 - .L_22)
	.align		4
.L_22:
        /*0088*/ 	.word	index@(_ZN3x863gpu17m4ri_opt_multiplyEPKjjjS2_jjPjS2_j)
        /*008c*/ 	.word	0x00000000


	//----- nvinfo : EIATTR_MIN_STACK_SIZE
	.align		4
.L_23:
        /*0090*/ 	.byte	0x04, 0x12
        /*0092*/ 	.short	(.L_25 - .L_24)
	.align		4
.L_24:
        /*0094*/ 	.word	index@(_ZN3x863gpu17m4ri_opt_multiplyEPKjjjS2_jjPjS2_j)
        /*0098*/ 	.word	0x00000000


	//----- nvinfo : EIATTR_MIN_STACK_SIZE
	.align		4
.L_25:
        /*009c*/ 	.byte	0x04, 0x12
        /*009e*/ 	.short	(.L_27 - .L_26)
	.align		4
.L_26:
        /*00a0*/ 	.word	index@(_ZN3x863gpu16m4ri_opt_precalcEPKjmPjj)
        /*00a4*/ 	.word	0x00000000


	//----- nvinfo : EIATTR_MIN_STACK_SIZE
	.align		4
.L_27:
        /*00a8*/ 	.byte	0x04, 0x12
        /*00aa*/ 	.short	(.L_29 - .L_28)
	.align		4
.L_28:
        /*00ac*/ 	.word	index@(_ZN3x863gpu12mar_multiplyEPKjjjS2_jjPj)
        /*00b0*/ 	.word	0x00000000


	//----- nvinfo : EIATTR_MIN_STACK_SIZE
	.align		4
.L_29:
        /*00b4*/ 	.byte	0x04, 0x12
        /*00b6*/ 	.short	(.L_31 - .L_30)
	.align		4
.L_30:
        /*00b8*/ 	.word	index@(_ZN3x863gpu12m4ri_precalcEPjj)
        /*00bc*/ 	.word	0x00000000


	//----- nvinfo : EIATTR_MIN_STACK_SIZE
	.align		4
.L_31:
        /*00c0*/ 	.byte	0x04, 0x12
        /*00c2*/ 	.short	(.L_33 - .L_32)
	.align		4
.L_32:
        /*00c4*/ 	.word	index@(_ZN3x863gpu9transposeEPjPKjjj)
        /*00c8*/ 	.word	0x00000000


	//----- nvinfo : EIATTR_MIN_STACK_SIZE
	.align		4
.L_33:
        /*00cc*/ 	.byte	0x04, 0x12
        /*00ce*/ 	.short	(.L_35 - .L_34)
	.align		4
.L_34:
        /*00d0*/ 	.word	index@(_ZN3x863gpu13m4ri_multiplyEPKjjjS2_jjPjS2_j)
        /*00d4*/ 	.word	0x00000000
.L_35:


//--------------------- .nv.compat                --------------------------
	.section	.nv.compat,"",@"SHT_CUDA_COMPAT_INFO"
	.align	4
        /*0000*/ 	.byte	0x02, 0x09, 0x00, 0x00, 0x02, 0x02, 0x01, 0x00, 0x02, 0x05, 0x05, 0x00, 0x03, 0x07, 0x01, 0x01
        /*0010*/ 	.byte	0x02, 0x03, 0x00, 0x00, 0x02, 0x06, 0x01, 0x00, 0x04, 0x0b, 0x08, 0x00, 0x09, 0x00, 0x00, 0x00
        /*0020*/ 	.byte	0x00, 0x00, 0x00, 0x00


//--------------------- .nv.info._ZN3x863gpu17m4ri_opt_multiplyEPKjjjS2_jjPjS2_j --------------------------
	.section	.nv.info._ZN3x863gpu17m4ri_opt_multiplyEPKjjjS2_jjPjS2_j,"",@"SHT_CUDA_INFO"
	.sectionflags	@""
	.align	4


	//----- nvinfo : EIATTR_CUDA_API_VERSION
	.align		4
        /*0000*/ 	.byte	0x04, 0x37
        /*0002*/ 	.short	(.L_37 - .L_36)
.L_36:
        /*0004*/ 	.word	0x00000082


	//----- nvinfo : EIATTR_KPARAM_INFO
	.align		4
.L_37:
        /*0008*/ 	.byte	0x04, 0x17
        /*000a*/ 	.short	(.L_39 - .L_38)
.L_38:
        /*000c*/ 	.word	0x00000000
        /*0010*/ 	.short	0x0008
        /*0012*/ 	.short	0x0030
        /*0014*/ 	.byte	0x00, 0xf0, 0x11, 0x00


	//----- nvinfo : EIATTR_KPARAM_INFO
	.align		4
.L_39:
        /*0018*/ 	.byte	0x04, 0x17
        /*001a*/ 	.short	(.L_41 - .L_40)
.L_40:
        /*001c*/ 	.word	0x00000000
        /*0020*/ 	.short	0x0007
        /*0022*/ 	.short	0x0028
        /*0024*/ 	.byte	0x00, 0xf5, 0x21, 0x00


	//----- nvinfo : EIATTR_KPARAM_INFO
	.align		4
.L_41:
        /*0028*/ 	.byte	0x04, 0x17
        /*002a*/ 	.short	(.L_43 - .L_42)
.L_42:
        /*002c*/ 	.word	0x00000000
        /*0030*/ 	.short	0x0006
        /*0032*/ 	.short	0x0020
        /*0034*/ 	.byte	0x00, 0xf5, 0x21, 0x00


	//----- nvinfo : EIATTR_KPARAM_INFO
	.align		4
.L_43:
        /*0038*/ 	.byte	0x04, 0x17
        /*003a*/ 	.short	(.L_45 - .L_44)
.L_44:
        /*003c*/ 	.word	0x00000000
        /*0040*/ 	.short	0x0005
        /*0042*/ 	.short	0x001c
        /*0044*/ 	.byte	0x00, 0xf0, 0x11, 0x00


	//----- nvinfo : EIATTR_KPARAM_INFO
	.align		4
.L_45:
        /*0048*/ 	.byte	0x04, 0x17
        /*004a*/ 	.short	(.L_47 - .L_46)
.L_46:
        /*004c*/ 	.word	0x00000000
        /*0050*/ 	.short	0x0004
        /*0052*/ 	.short	0x0018
        /*0054*/ 	.byte	0x00, 0xf0, 0x11, 0x00


	//----- nvinfo : EIATTR_KPARAM_INFO
	.align		4
.L_47:
        /*0058*/ 	.byte	0x04, 0x17
        /*005a*/ 	.short	(.L_49 - .L_48)
.L_48:
        /*005c*/ 	.word	0x00000000
        /*0060*/ 	.short	0x0003
        /*0062*/ 	.short	0x0010
        /*0064*/ 	.byte	0x00, 0xf5, 0x21, 0x00


	//----- nvinfo : EIATTR_KPARAM_INFO
	.align		4
.L_49:
        /*0068*/ 	.byte	0x04, 0x17
        /*006a*/ 	.short	(.L_51 - .L_50)
.L_50:
        /*006c*/ 	.word	0x00000000
        /*0070*/ 	.short	0x0002
        /*0072*/ 	.short	0x000c
        /*0074*/ 	.byte	0x00, 0xf0, 0x11, 0x00


	//----- nvinfo : EIATTR_KPARAM_INFO
	.align		4
.L_51:
        /*0078*/ 	.byte	0x04, 0x17
        /*007a*/ 	.short	(.L_53 - .L_52)
.L_52:
        /*007c*/ 	.word	0x00000000
        /*0080*/ 	.short	0x0001
        /*0082*/ 	.short	0x0008
        /*0084*/ 	.byte	0x00, 0xf0, 0x11, 0x00


	//----- nvinfo : EIATTR_KPARAM_INFO
	.align		4
.L_53:
        /*0088*/ 	.byte	0x04, 0x17
        /*008a*/ 	.short	(.L_55 - .L_54)
.L_54:
        /*008c*/ 	.word	0x00000000
        /*0090*/ 	.short	0x0000
        /*0092*/ 	.short	0x0000
        /*0094*/ 	.byte	0x00, 0xf5, 0x21, 0x00


	//----- nvinfo : EIATTR_SPARSE_MMA_MASK
	.align		4
.L_55:
        /*0098*/ 	.byte	0x03, 0x50
        /*009a*/ 	.short	0x0000


	//----- nvinfo : EIATTR_MAXREG_COUNT
	.align		4
        /*009c*/ 	.byte	0x03, 0x1b
        /*009e*/ 	.short	0x00ff


	//----- nvinfo : EIATTR_MERCURY_ISA_VERSION
	.align		4
        /*00a0*/ 	.byte	0x03, 0x5f
        /*00a2*/ 	.short	0x0101


	//----- nvinfo : EIATTR_VRC_CTA_INIT_COUNT
	.align		4
        /*00a4*/ 	.byte	0x02, 0x4a
	.zero		1
	.zero		1


	//----- nvinfo : EIATTR_EXIT_INSTR_OFFSETS
	.align		4
        /*00a8*/ 	.byte	0x04, 0x1c
        /*00aa*/ 	.short	(.L_57 - .L_56)


	//   ....[0]....
.L_56:
        /*00ac*/ 	.word	0x00000030


	//   ....[1]....
        /*00b0*/ 	.word	0x00000510


	//   ....[2]....
        /*00b4*/ 	.word	0x000006e0


	//----- nvinfo : EIATTR_CBANK_PARAM_SIZE
	.align		4
.L_57:
        /*00b8*/ 	.byte	0x03, 0x19
        /*00ba*/ 	.short	0x0034


	//----- nvinfo : EIATTR_PARAM_CBANK
	.align		4
        /*00bc*/ 	.byte	0x04, 0x0a
        /*00be*/ 	.short	(.L_59 - .L_58)
	.align		4
.L_58:
        /*00c0*/ 	.word	index@(.nv.constant0._ZN3x863gpu17m4ri_opt_multiplyEPKjjjS2_jjPjS2_j)
        /*00c4*/ 	.short	0x0380
        /*00c6*/ 	.short	0x0034


	//----- nvinfo : EIATTR_SW_WAR
	.align		4
.L_59:
        /*00c8*/ 	.byte	0x04, 0x36
        /*00ca*/ 	.short	(.L_61 - .L_60)
.L_60:
        /*00cc*/ 	.word	0x00000008
.L_61:


//--------------------- .nv.info._ZN3x863gpu16m4ri_opt_precalcEPKjmPjj --------------------------
	.section	.nv.info._ZN3x863gpu16m4ri_opt_precalcEPKjmPjj,"",@"SHT_CUDA_INFO"
	.sectionflags	@""
	.align	4


	//----- nvinfo : EIATTR_CUDA_API_VERSION
	.align		4
        /*0000*/ 	.byte	0x04, 0x37
        /*0002*/ 	.short	(.L_63 - .L_62)
.L_62:
        /*0004*/ 	.word	0x00000082


	//----- nvinfo : EIATTR_KPARAM_INFO
	.align		4
.L_63:
        /*0008*/ 	.byte	0x04, 0x17
        /*000a*/ 	.short	(.L_65 - .L_64)
.L_64:
        /*000c*/ 	.word	0x00000000
        /*0010*/ 	.short	0x0003
        /*0012*/ 	.short	0x0018
        /*0014*/ 	.byte	0x00, 0xf0, 0x11, 0x00


	//----- nvinfo : EIATTR_KPARAM_INFO
	.align		4
.L_65:
        /*0018*/ 	.byte	0x04, 0x17
        /*001a*/ 	.short	(.L_67 - .L_66)
.L_66:
        /*001c*/ 	.word	0x00000000
        /*0020*/ 	.short	0x0002
        /*0022*/ 	.short	0x0010
        /*0024*/ 	.byte	0x00, 0xf5, 0x21, 0x00


	//----- nvinfo : EIATTR_KPARAM_INFO
	.align		4
.L_67:
        /*0028*/ 	.byte	0x04, 0x17
        /*002a*/ 	.short	(.L_69 - .L_68)
.L_68:
        /*002c*/ 	.word	0x00000000
        /*0030*/ 	.short	0x0001
        /*0032*/ 	.short	0x0008
        /*0034*/ 	.byte	0x00, 0xf0, 0x21, 0x00


	//----- nvinfo : EIATTR_KPARAM_INFO
	.align		4
.L_69:
        /*0038*/ 	.byte	0x04, 0x17
        /*003a*/ 	.short	(.L_71 - .L_70)
.L_70:
        /*003c*/ 	.word	0x00000000
        /*0040*/ 	.short	0x0000
        /*0042*/ 	.short	0x0000
        /*0044*/ 	.byte	0x00, 0xf5, 0x21, 0x00


	//----- nvinfo : EIATTR_SPARSE_MMA_MASK
	.align		4
.L_71:
        /*0048*/ 	.byte	0x03, 0x50
        /*004a*/ 	.short	0x0000


	//----- nvinfo : EIATTR_MAXREG_COUNT
	.align		4
        /*004c*/ 	.byte	0x03, 0x1b
        /*004e*/ 	.short	0x00ff


	//----- nvinfo : EIATTR_MERCURY_ISA_VERSION
	.align		4
        /*0050*/ 	.byte	0x03, 0x5f
        /*0052*/ 	.short	0x0101


	//----- nvinfo : EIATTR_VRC_CTA_INIT_COUNT
	.align		4
        /*0054*/ 	.byte	0x02, 0x4a
	.zero		1
	.zero		1


	//----- nvinfo : EIATTR_EXIT_INSTR_OFFSETS
	.align		4
        /*0058*/ 	.byte	0x04, 0x1c
        /*005a*/ 	.short	(.L_73 - .L_72)


	//   ....[0]....
.L_72:
        /*005c*/ 	.word	0x000011c0


	//----- nvinfo : EIATTR_CBANK_PARAM_SIZE
	.align		4
.L_73:
        /*0060*/ 	.byte	0x03, 0x19
        /*0062*/ 	.short	0x001c


	//----- nvinfo : EIATTR_PARAM_CBANK
	.align		4
        /*0064*/ 	.byte	0x04, 0x0a
        /*0066*/ 	.short	(.L_75 - .L_74)
	.align		4
.L_74:
        /*0068*/ 	.word	index@(.nv.constant0._ZN3x863gpu16m4ri_opt_precalcEPKjmPjj)
        /*006c*/ 	.short	0x0380
        /*006e*/ 	.short	0x001c


	//----- nvinfo : EIATTR_SW_WAR
	.align		4
.L_75:
        /*0070*/ 	.byte	0x04, 0x36
        /*0072*/ 	.short	(.L_77 - .L_76)
.L_76:
        /*0074*/ 	.word	0x00000008
.L_77:


//--------------------- .nv.info._ZN3x863gpu12mar_multiplyEPKjjjS2_jjPj --------------------------
	.section	.nv.info._ZN3x863gpu12mar_multiplyEPKjjjS2_jjPj,"",@"SHT_CUDA_INFO"
	.sectionflags	@""
	.align	4


	//----- nvinfo : EIATTR_CUDA_API_VERSION
	.align		4
        /*0000*/ 	.byte	0x04, 0x37
        /*0002*/ 	.short	(.L_79 - .L_78)
.L_78:
        /*0004*/ 	.word	0x00000082


	//----- nvinfo : EIATTR_KPARAM_INFO
	.align		4
.L_79:
        /*0008*/ 	.byte	0x04, 0x17
        /*000a*/ 	.short	(.L_81 - .L_80)
.L_80:
        /*000c*/ 	.word	0x00000000
        /*0010*/ 	.short	0x0006
        /*0012*/ 	.short	0x0020
        /*0014*/ 	.byte	0x00, 0xf5, 0x21, 0x00


	//----- nvinfo : EIATTR_KPARAM_INFO
	.align		4
.L_81:
        /*0018*/ 	.byte	0x04, 0x17
        /*001a*/ 	.short	(.L_83 - .L_82)
.L_82:
        /*001c*/ 	.word	0x00000000
        /*0020*/ 	.short	0x0005
        /*0022*/ 	.short	0x001c
        /*0024*/ 	.byte	0x00, 0xf0, 0x11, 0x00


	//----- nvinfo : EIATTR_KPARAM_INFO
	.align		4
.L_83:
        /*0028*/ 	.byte	0x04, 0x17
        /*002a*/ 	.short	(.L_85 - .L_84)
.L_84:
        /*002c*/ 	.word	0x00000000
        /*0030*/ 	.short	0x0004
        /*0032*/ 	.short	0x0018
        /*0034*/ 	.byte	0x00, 0xf0, 0x11, 0x00


	//----- nvinfo : EIATTR_KPARAM_INFO
	.align		4
.L_85:
        /*0038*/ 	.byte	0x04, 0x17
        /*003a*/ 	.short	(.L_87 - .L_86)
.L_86:
        /*003c*/ 	.word	0x00000000
        /*0040*/ 	.short	0x0003
        /*0042*/ 	.short	0x0010
        /*0044*/ 	.byte	0x00, 0xf5, 0x21, 0x00


	//----- nvinfo : EIATTR_KPARAM_INFO
	.align		4
.L_87:
        /*0048*/ 	.byte	0x04, 0x17
        /*004a*/ 	.short	(.L_89 - .L_88)
.L_88:
        /*004c*/ 	.word	0x00000000
        /*0050*/ 	.short	0x0002
        /*0052*/ 	.short	0x000c
        /*0054*/ 	.byte	0x00, 0xf0, 0x11, 0x00


	//----- nvinfo : EIATTR_KPARAM_INFO
	.align		4
.L_89:
        /*0058*/ 	.byte	0x04, 0x17
        /*005a*/ 	.short	(.L_91 - .L_90)
.L_90:
        /*005c*/ 	.word	0x00000000
        /*0060*/ 	.short	0x0001
        /*0062*/ 	.short	0x0008
        /*0064*/ 	.byte	0x00, 0xf0, 0x11, 0x00


	//----- nvinfo : EIATTR_KPARAM_INFO
	.align		4
.L_91:
        /*0068*/ 	.byte	0x04, 0x17
        /*006a*/ 	.short	(.L_93 - .L_92)
.L_92:
        /*006c*/ 	.word	0x00000000
        /*0070*/ 	.short	0x0000
        /*0072*/ 	.short	0x0000
        /*0074*/ 	.byte	0x00, 0xf5, 0x21, 0x00


	//----- nvinfo : EIATTR_SPARSE_MMA_MASK
	.align		4
.L_93:
        /*0078*/ 	.byte	0x03, 0x50
        /*007a*/ 	.short	0x0000


	//----- nvinfo : EIATTR_MAXREG_COUNT
	.align		4
        /*007c*/ 	.byte	0x03, 0x1b
        /*007e*/ 	.short	0x00ff


	//----- nvinfo : EIATTR_MERCURY_ISA_VERSION
	.align		4
        /*0080*/ 	.byte	0x03, 0x5f
        /*0082*/ 	.short	0x0101


	//----- nvinfo : EIATTR_VRC_CTA_INIT_COUNT
	.align		4
        /*0084*/ 	.byte	0x02, 0x4a
	.zero		1
	.zero		1


	//----- nvinfo : EIATTR_EXIT_INSTR_OFFSETS
	.align		4
        /*0088*/ 	.byte	0x04, 0x1c
        /*008a*/ 	.short	(.L_95 - .L_94)


	//   ....[0]....
.L_94:
        /*008c*/ 	.word	0x00000030


	//   ....[1]....
        /*0090*/ 	.word	0x00000090


	//   ....[2]....
        /*0094*/ 	.word	0x00000c40


	//----- nvinfo : EIATTR_CBANK_PARAM_SIZE
	.align		4
.L_95:
        /*0098*/ 	.byte	0x03, 0x19
        /*009a*/ 	.short	0x0028


	//----- nvinfo : EIATTR_PARAM_CBANK
	.align		4
        /*009c*/ 	.byte	0x04, 0x0a
        /*009e*/ 	.short	(.L_97 - .L_96)
	.align		4
.L_96:
        /*00a0*/ 	.word	index@(.nv.constant0._ZN3x863gpu12mar_multiplyEPKjjjS2_jjPj)
        /*00a4*/ 	.short	0x0380
        /*00a6*/ 	.short	0x0028


	//----- nvinfo : EIATTR_SW_WAR
	.align		4
.L_97:
        /*00a8*/ 	.byte	0x04, 0x36
        /*00aa*/ 	.short	(.L_99 - .L_98)
.L_98:
        /*00ac*/ 	.word	0x00000008
.L_99:


//--------------------- .nv.info._ZN3x863gpu12m4ri_precalcEPjj --------------------------
	.section	.nv.info._ZN3x863gpu12m4ri_precalcEPjj,"",@"SHT_CUDA_INFO"
	.sectionflags	@""
	.align	4


	//----- nvinfo : EIATTR_CUDA_API_VERSION
	.align		4
        /*0000*/ 	.byte	0x04, 0x37
        /*0002*/ 	.short	(.L_101 - .L_100)
.L_100:
        /*0004*/ 	.word	0x00000082


	//----- nvinfo : EIATTR_KPARAM_INFO
	.align		4
.L_101:
        /*0008*/ 	.byte	0x04, 0x17
        /*000a*/ 	.short	(.L_103 - .L_102)
.L_102:
        /*000c*/ 	.word	0x00000000
        /*0010*/ 	.short	0x0001
        /*0012*/ 	.short	0x0008
        /*0014*/ 	.byte	0x00, 0xf0, 0x11, 0x00


	//----- nvinfo : EIATTR_KPARAM_INFO
	.align		4
.L_103:
        /*0018*/ 	.byte	0x04, 0x17
        /*001a*/ 	.short	(.L_105 - .L_104)
.L_104:
        /*001c*/ 	.word	0x00000000
        /*0020*/ 	.short	0x0000
        /*0022*/ 	.short	0x0000
        /*0024*/ 	.byte	0x00, 0xf5, 0x21, 0x00


	//----- nvinfo : EIATTR_SPARSE_MMA_MASK
	.align		4
.L_105:
        /*0028*/ 	.byte	0x03, 0x50
        /*002a*/ 	.short	0x0000


	//----- nvinfo : EIATTR_MAXREG_COUNT
	.align		4
        /*002c*/ 	.byte	0x03, 0x1b
        /*002e*/ 	.short	0x00ff


	//----- nvinfo : EIATTR_MERCURY_ISA_VERSION
	.align		4
        /*0030*/ 	.byte	0x03, 0x5f
        /*0032*/ 	.short	0x0101


	//----- nvinfo : EIATTR_VRC_CTA_INIT_COUNT
	.align		4
        /*0034*/ 	.byte	0x02, 0x4a
	.zero		1
	.zero		1


	//----- nvinfo : EIATTR_EXIT_INSTR_OFFSETS
	.align		4
        /*0038*/ 	.byte	0x04, 0x1c
        /*003a*/ 	.short	(.L_107 - .L_106)


	//   ....[0]....
.L_106:
        /*003c*/ 	.word	0x000004f0


	//   ....[1]....
        /*0040*/ 	.word	0x00000540


	//----- nvinfo : EIATTR_CBANK_PARAM_SIZE
	.align		4
.L_107:
        /*0044*/ 	.byte	0x03, 0x19
        /*0046*/ 	.short	0x000c


	//----- nvinfo : EIATTR_PARAM_CBANK
	.align		4
        /*0048*/ 	.byte	0x04, 0x0a
        /*004a*/ 	.short	(.L_109 - .L_108)
	.align		4
.L_108:
        /*004c*/ 	.word	index@(.nv.constant0._ZN3x863gpu12m4ri_precalcEPjj)
        /*0050*/ 	.short	0x0380
        /*0052*/ 	.short	0x000c


	//----- nvinfo : EIATTR_SW_WAR
	.align		4
.L_109:
        /*0054*/ 	.byte	0x04, 0x36
        /*0056*/ 	.short	(.L_111 - .L_110)
.L_110:
        /*0058*/ 	.word	0x00000008
.L_111:


//--------------------- .nv.info._ZN3x863gpu9transposeEPjPKjjj --------------------------
	.section	.nv.info._ZN3x863gpu9transposeEPjPKjjj,"",@"SHT_CUDA_INFO"
	.sectionflags	@""
	.align	4


	//----- nvinfo : EIATTR_CUDA_API_VERSION
	.align		4
        /*0000*/ 	.byte	0x04, 0x37
        /*0002*/ 	.short	(.L_113 - .L_112)
.L_112:
        /*0004*/ 	.word	0x00000082


	//----- nvinfo : EIATTR_KPARAM_INFO
	.align		4
.L_113:
        /*0008*/ 	.byte	0x04, 0x17
        /*000a*/ 	.short	(.L_115 - .L_114)
.L_114:
        /*000c*/ 	.word	0x00000000
        /*0010*/ 	.short	0x0003
        /*0012*/ 	.short	0x0014
        /*0014*/ 	.byte	0x00, 0xf0, 0x11, 0x00


	//----- nvinfo : EIATTR_KPARAM_INFO
	.align		4
.L_115:
        /*0018*/ 	.byte	0x04, 0x17
        /*001a*/ 	.short	(.L_117 - .L_116)
.L_116:
        /*001c*/ 	.word	0x00000000
        /*0020*/ 	.short	0x0002
        /*0022*/ 	.short	0x0010
        /*0024*/ 	.byte	0x00, 0xf0, 0x11, 0x00


	//----- nvinfo : EIATTR_KPARAM_INFO
	.align		4
.L_117:
        /*0028*/ 	.byte	0x04, 0x17
        /*002a*/ 	.short	(.L_119 - .L_118)
.L_118:
        /*002c*/ 	.word	0x00000000
        /*0030*/ 	.short	0x0001
        /*0032*/ 	.short	0x0008
        /*0034*/ 	.byte	0x00, 0xf5, 0x21, 0x00


	//----- nvinfo : EIATTR_KPARAM_INFO
	.align		4
.L_119:
        /*0038*/ 	.byte	0x04, 0x17
        /*003a*/ 	.short	(.L_121 - .L_120)
.L_120:
        /*003c*/ 	.word	0x00000000
        /*0040*/ 	.short	0x0000
        /*0042*/ 	.short	0x0000
        /*0044*/ 	.byte	0x00, 0xf5, 0x21, 0x00


	//----- nvinfo : EIATTR_SPARSE_MMA_MASK
	.align		4
.L_121:
        /*0048*/ 	.byte	0x03, 0x50
        /*004a*/ 	.short	0x0000


	//----- nvinfo : EIATTR_MAXREG_COUNT
	.align		4
        /*004c*/ 	.byte	0x03, 0x1b
        /*004e*/ 	.short	0x00ff


	//----- nvinfo : EIATTR_MERCURY_ISA_VERSION
	.align		4
        /*0050*/ 	.byte	0x03, 0x5f
        /*0052*/ 	.short	0x0101


	//----- nvinfo : EIATTR_VRC_CTA_INIT_COUNT
	.align		4
        /*0054*/ 	.byte	0x02, 0x4a
	.zero		1
	.zero		1


	//----- nvinfo : EIATTR_EXIT_INSTR_OFFSETS
	.align		4
        /*0058*/ 	.byte	0x04, 0x1c
        /*005a*/ 	.short	(.L_123 - .L_122)


	//   ....[0]....
.L_122:
        /*005c*/ 	.word	0x00000040


	//   ....[1]....
        /*0060*/ 	.word	0x00000b20


	//----- nvinfo : EIATTR_CBANK_PARAM_SIZE
	.align		4
.L_123:
        /*0064*/ 	.byte	0x03, 0x19
        /*0066*/ 	.short	0x0018


	//----- nvinfo : EIATTR_PARAM_CBANK
	.align		4
        /*0068*/ 	.byte	0x04, 0x0a
        /*006a*/ 	.short	(.L_125 - .L_124)
	.align		4
.L_124:
        /*006c*/ 	.word	index@(.nv.constant0._ZN3x863gpu9transposeEPjPKjjj)
        /*0070*/ 	.short	0x0380
        /*0072*/ 	.short	0x0018


	//----- nvinfo : EIATTR_SW_WAR
	.align		4
.L_125:
        /*0074*/ 	.byte	0x04, 0x36
        /*0076*/ 	.short	(.L_127 - .L_126)
.L_126:
        /*0078*/ 	.word	0x00000008
.L_127:


//--------------------- .nv.info._ZN3x863gpu13m4ri_multiplyEPKjjjS2_jjPjS2_j --------------------------
	.section	.nv.info._ZN3x863gpu13m4ri_multiplyEPKjjjS2_jjPjS2_j,"",@"SHT_CUDA_INFO"
	.sectionflags	@""
	.align	4


	//----- nvinfo : EIATTR_CUDA_API_VERSION
	.align		4
        /*0000*/ 	.byte	0x04, 0x37
        /*0002*/ 	.short	(.L_129 - .L_128)
.L_128:
        /*0004*/ 	.word	0x00000082


	//----- nvinfo : EIATTR_KPARAM_INFO
	.align		4
.L_129:
        /*0008*/ 	.byte	0x04, 0x17
        /*000a*/ 	.short	(.L_131 - .L_130)
.L_130:
        /*000c*/ 	.word	0x00000000
        /*0010*/ 	.short	0x0008
        /*0012*/ 	.short	0x0030
        /*0014*/ 	.byte	0x00, 0xf0, 0x11, 0x00


	//----- nvinfo : EIATTR_KPARAM_INFO
	.align		4
.L_131:
        /*0018*/ 	.byte	0x04, 0x17
        /*001a*/ 	.short	(.L_133 - .L_132)
.L_132:
        /*001c*/ 	.word	0x00000000
        /*0020*/ 	.short	0x0007
        /*0022*/ 	.short	0x0028
        /*0024*/ 	.byte	0x00, 0xf5, 0x21, 0x00


	//----- nvinfo : EIATTR_KPARAM_INFO
	.align		4
.L_133:
        /*0028*/ 	.byte	0x04, 0x17
        /*002a*/ 	.short	(.L_135 - .L_134)
.L_134:
        /*002c*/ 	.word	0x00000000
        /*0030*/ 	.short	0x0006
        /*0032*/ 	.short	0x0020
        /*0034*/ 	.byte	0x00, 0xf5, 0x21, 0x00


	//----- nvinfo : EIATTR_KPARAM_INFO
	.align		4
.L_135:
        /*0038*/ 	.byte	0x04, 0x17
        /*003a*/ 	.short	(.L_137 - .L_136)
.L_136:
        /*003c*/ 	.word	0x00000000
        /*0040*/ 	.short	0x0005
        /*0042*/ 	.short	0x001c
        /*0044*/ 	.byte	0x00, 0xf0, 0x11, 0x00


	//----- nvinfo : EIATTR_KPARAM_INFO
	.align		4
.L_137:
        /*0048*/ 	.byte	0x04, 0x17
        /*004a*/ 	.short	(.L_139 - .L_138)
.L_138:
        /*004c*/ 	.word	0x00000000
        /*0050*/ 	.short	0x0004
        /*0052*/ 	.short	0x0018
        /*0054*/ 	.byte	0x00, 0xf0, 0x11, 0x00


	//----- nvinfo : EIATTR_KPARAM_INFO
	.align		4
.L_139:
        /*0058*/ 	.byte	0x04, 0x17
        /*005a*/ 	.short	(.L_141 - .L_140)
.L_140:
        /*005c*/ 	.word	0x00000000
        /*0060*/ 	.short	0x0003
        /*0062*/ 	.short	0x0010
        /*0064*/ 	.byte	0x00, 0xf5, 0x21, 0x00


	//----- nvinfo : EIATTR_KPARAM_INFO
	.align		4
.L_141:
        /*0068*/ 	.byte	0x04, 0x17
        /*006a*/ 	.short	(.L_143 - .L_142)
.L_142:
        /*006c*/ 	.word	0x00000000
        /*0070*/ 	.short	0x0002
        /*0072*/ 	.short	0x000c
        /*0074*/ 	.byte	0x00, 0xf0, 0x11, 0x00


	//----- nvinfo : EIATTR_KPARAM_INFO
	.align		4
.L_143:
        /*0078*/ 	.byte	0x04, 0x17
        /*007a*/ 	.short	(.L_145 - .L_144)
.L_144:
        /*007c*/ 	.word	0x00000000
        /*0080*/ 	.short	0x0001
        /*0082*/ 	.short	0x0008
        /*0084*/ 	.byte	0x00, 0xf0, 0x11, 0x00


	//----- nvinfo : EIATTR_KPARAM_INFO
	.align		4
.L_145:
        /*0088*/ 	.byte	0x04, 0x17
        /*008a*/ 	.short	(.L_147 - .L_146)
.L_146:
        /*008c*/ 	.word	0x00000000
        /*0090*/ 	.short	0x0000
        /*0092*/ 	.short	0x0000
        /*0094*/ 	.byte	0x00, 0xf5, 0x21, 0x00


	//----- nvinfo : EIATTR_SPARSE_MMA_MASK
	.align		4
.L_147:
        /*0098*/ 	.byte	0x03, 0x50
        /*009a*/ 	.short	0x0000


	//----- nvinfo : EIATTR_MAXREG_COUNT
	.align		4
        /*009c*/ 	.byte	0x03, 0x1b
        /*009e*/ 	.short	0x00ff


	//----- nvinfo : EIATTR_MERCURY_ISA_VERSION
	.align		4
        /*00a0*/ 	.byte	0x03, 0x5f
        /*00a2*/ 	.short	0x0101


	//----- nvinfo : EIATTR_VRC_CTA_INIT_COUNT
	.align		4
        /*00a4*/ 	.byte	0x02, 0x4a
	.zero		1
	.zero		1


	//----- nvinfo : EIATTR_EXIT_INSTR_OFFSETS
	.align		4
        /*00a8*/ 	.byte	0x04, 0x1c
        /*00aa*/ 	.short	(.L_149 - .L_148)


	//   ....[0]....
.L_148:
        /*00ac*/ 	.word	0x00000030


	//   ....[1]....
        /*00b0*/ 	.word	0x00000e50


	//   ....[2]....
        /*00b4*/ 	.word	0x000012b0


	//   ....[3]....
        /*00b8*/ 	.word	0x000014f0


	//   ....[4]....
        /*00bc*/ 	.word	0x00001650


	//   ....[5]....
        /*00c0*/ 	.word	0x000016f0


	//----- nvinfo : EIATTR_CBANK_PARAM_SIZE
	.align		4
.L_149:
        /*00c4*/ 	.byte	0x03, 0x19
        /*00c6*/ 	.short	0x0034


	//----- nvinfo : EIATTR_PARAM_CBANK
	.align		4
        /*00c8*/ 	.byte	0x04, 0x0a
        /*00ca*/ 	.short	(.L_151 - .L_150)
	.align		4
.L_150:
        /*00cc*/ 	.word	index@(.nv.constant0._ZN3x863gpu13m4ri_multiplyEPKjjjS2_jjPjS2_j)
        /*00d0*/ 	.short	0x0380
        /*00d2*/ 	.short	0x0034


	//----- nvinfo : EIATTR_SW_WAR
	.align		4
.L_151:
        /*00d4*/ 	.byte	0x04, 0x36
        /*00d6*/ 	.short	(.L_153 - .L_152)
.L_152:
        /*00d8*/ 	.word	0x00000008
.L_153:


//--------------------- .nv.callgraph             --------------------------
	.section	.nv.callgraph,"",@"SHT_CUDA_CALLGRAPH"
	.align	4
	.sectionentsize	8
	.align		4
        /*0000*/ 	.word	0x00000000
	.align		4
        /*0004*/ 	.word	0xffffffff
	.align		4
        /*0008*/ 	.word	0x00000000
	.align		4
        /*000c*/ 	.word	0xfffffffe
	.align		4
        /*0010*/ 	.word	0x00000000
	.align		4
        /*0014*/ 	.word	0xfffffffd
	.align		4
        /*0018*/ 	.word	0x00000000
	.align		4
        /*001c*/ 	.word	0xfffffffc


//--------------------- .text._ZN3x863gpu17m4ri_opt_multiplyEPKjjjS2_jjPjS2_j --------------------------
	.section	.text._ZN3x863gpu17m4ri_opt_multiplyEPKjjjS2_jjPjS2_j,"ax",@progbits
	.align	128
        .global         _ZN3x863gpu17m4ri_opt_multiplyEPKjjjS2_jjPjS2_j
        .type           _ZN3x863gpu17m4ri_opt_multiplyEPKjjjS2_jjPjS2_j,@function
        .size           _ZN3x863gpu17m4ri_opt_multiplyEPKjjjS2_jjPjS2_j,(.L_x_35 - _ZN3x863gpu17m4ri_opt_multiplyEPKjjjS2_jjPjS2_j)
        .other          _ZN3x863gpu17m4ri_opt_multiplyEPKjjjS2_jjPjS2_j,@"STO_CUDA_ENTRY STV_DEFAULT"
_ZN3x863gpu17m4ri_opt_multiplyEPKjjjS2_jjPjS2_j:
.text._ZN3x863gpu17m4ri_opt_multiplyEPKjjjS2_jjPjS2_j:
[----:B------:R-:W-:Y:S08]  /*0000*/  LDC R1, c[0x0][0x37c] ;  /* 0x0000df00ff017b82 */ /* 0x000ff00000000800 */
[----:B------:R-:W0:Y:S02]  /*0010*/  LDC R2, c[0x0][0x388] ;  /* 0x0000e200ff027b82 */ /* 0x000e240000000800 */
[----:B0-----:R-:W-:-:S13]  /*0020*/  ISETP.GE.U32.AND P0, PT, R2, 0x4, PT ;  /* 0x000000040200780c */ /* 0x001fda0003f06070 */
[----:B------:R-:W-:Y:S05]  /*0030*/  @!P0 EXIT ;  /* 0x000000000000894d */ /* 0x000fea0003800000 */
[----:B------:R-:W0:Y:S01]  /*0040*/  S2R R3, SR_TID.X ;  /* 0x0000000000037919 */ /* 0x000e220000002100 */
[----:B------:R-:W0:Y:S01]  /*0050*/  S2UR UR4, SR_CTAID.X ;  /* 0x00000000000479c3 */ /* 0x000e220000002500 */
[----:B------:R-:W1:Y:S01]  /*0060*/  LDCU UR5, c[0x0][0x38c] ;  /* 0x00007180ff0577ac */ /* 0x000e620008000800 */
[----:B------:R-:W-:Y:S01]  /*0070*/  SHF.R.U32.HI R10, RZ, 0x2, R2 ;  /* 0x00000002ff0a7819 */ /* 0x000fe20000011602 */
[----:B------:R-:W-:Y:S01]  /*0080*/  IMAD.MOV.U32 R17, RZ, RZ, RZ ;  /* 0x000000ffff117224 */ /* 0x000fe200078e00ff */
[----:B------:R-:W-:Y:S02]  /*0090*/  LOP3.LUT P0, RZ, R2, 0x4, RZ, 0xc0, !PT ;  /* 0x0000000402ff7812 */ /* 0x000fe4000780c0ff */
[----:B------:R-:W-:Y:S02]  /*00a0*/  ISETP.NE.AND P1, PT, R10, 0x1, PT ;  /* 0x000000010a00780c */ /* 0x000fe40003f25270 */
[----:B------:R-:W0:Y:S08]  /*00b0*/  LDC R0, c[0x0][0x360] ;  /* 0x0000d800ff007b82 */ /* 0x000e300000000800 */
[----:B------:R-:W2:Y:S08]  /*00c0*/  LDC R5, c[0x0][0x3b0] ;  /* 0x0000ec00ff057b82 */ /* 0x000eb00000000800 */
[----:B------:R-:W3:Y:S01]  /*00d0*/  LDC.64 R8, c[0x0][0x3a0] ;  /* 0x0000e800ff087b82 */ /* 0x000ee20000000a00 */
[----:B0-----:R-:W-:-:S04]  /*00e0*/  IMAD R0, R0, UR4, R3 ;  /* 0x0000000400007c24 */ /* 0x001fc8000f8e0203 */
[----:B-1----:R-:W-:Y:S01]  /*00f0*/  IMAD R0, R0, UR5, RZ ;  /* 0x0000000500007c24 */ /* 0x002fe2000f8e02ff */
[----:B------:R-:W0:Y:S04]  /*0100*/  LDCU.64 UR4, c[0x0][0x358] ;  /* 0x00006b00ff0477ac */ /* 0x000e280008000a00 */
[----:B------:R-:W-:-:S05]  /*0110*/  SHF.R.U32.HI R0, RZ, 0x5, R0 ;  /* 0x00000005ff007819 */ /* 0x000fca0000011600 */
[----:B--2---:R-:W-:-:S04]  /*0120*/  IMAD R3, R5, 0x4, R0 ;  /* 0x0000000405037824 */ /* 0x004fc800078e0200 */
[C---:B------:R-:W-:Y:S02]  /*0130*/  VIADD R5, R3.reuse, 0x1 ;  /* 0x0000000103057836 */ /* 0x040fe40000000000 */
[C---:B------:R-:W-:Y:S02]  /*0140*/  VIADD R7, R3.reuse, 0x2 ;  /* 0x0000000203077836 */ /* 0x040fe40000000000 */
[C---:B------:R-:W-:Y:S02]  /*0150*/  VIADD R11, R3.reuse, 0x3 ;  /* 0x00000003030b7836 */ /* 0x040fe40000000000 */
[----:B---3--:R-:W-:-:S04]  /*0160*/  IMAD.WIDE.U32 R2, R3, 0x4, R8 ;  /* 0x0000000403027825 */ /* 0x008fc800078e0008 */
[----:B------:R-:W-:-:S04]  /*0170*/  IMAD.WIDE.U32 R4, R5, 0x4, R8 ;  /* 0x0000000405047825 */ /* 0x000fc800078e0008 */
[----:B------:R-:W-:-:S04]  /*0180*/  IMAD.WIDE.U32 R6, R7, 0x4, R8 ;  /* 0x0000000407067825 */ /* 0x000fc800078e0008 */
[----:B------:R-:W-:Y:S01]  /*0190*/  IMAD.WIDE.U32 R8, R11, 0x4, R8 ;  /* 0x000000040b087825 */ /* 0x000fe200078e0008 */
[----:B0-----:R-:W-:Y:S06]  /*01a0*/  @!P1 BRA `(.L_x_0) ;  /* 0x0000000000d89947 */ /* 0x001fec0003800000 */
[----:B------:R0:W5:Y:S04]  /*01b0*/  LDG.E R21, desc[UR4][R2.64] ;  /* 0x0000000402157981 */ /* 0x000168000c1e1900 */
[----:B------:R0:W5:Y:S04]  /*01c0*/  LDG.E R23, desc[UR4][R4.64] ;  /* 0x0000000404177981 */ /* 0x000168000c1e1900 */
[----:B------:R0:W5:Y:S04]  /*01d0*/  LDG.E R19, desc[UR4][R6.64] ;  /* 0x0000000406137981 */ /* 0x000168000c1e1900 */
[----:B------:R0:W5:Y:S01]  /*01e0*/  LDG.E R25, desc[UR4][R8.64] ;  /* 0x0000000408197981 */ /* 0x000162000c1e1900 */
[----:B------:R-:W-:Y:S01]  /*01f0*/  LOP3.LUT R17, R10, 0x3ffffffe, RZ, 0xc0, !PT ;  /* 0x3ffffffe0a117812 */ /* 0x000fe200078ec0ff */
[----:B------:R-:W-:Y:S01]  /*0200*/  IMAD.MOV.U32 R16, RZ, RZ, RZ ;  /* 0x000000ffff107224 */ /* 0x000fe200078e00ff */
[----:B------:R-:W1:Y:S06]  /*0210*/  LDCU.64 UR6, c[0x0][0x3a8] ;  /* 0x00007500ff0677ac */ /* 0x000e6c0008000a00 */
.L_x_1:
[----:B--2---:R-:W2:Y:S01]  /*0220*/  LDC.64 R10, c[0x0][0x380] ;  /* 0x0000e000ff0a7b82 */ /* 0x004ea20000000a00 */
[----:B------:R-:W-:-:S05]  /*0230*/  LEA.HI R13, R16, R0, RZ, 0x1d ;  /* 0x00000000100d7211 */ /* 0x000fca00078fe8ff */
[----:B--2---:R-:W-:-:S05]  /*0240*/  IMAD.WIDE.U32 R10, R13, 0x4, R10 ;  /* 0x000000040d0a7825 */ /* 0x004fca00078e000a */
[----:B------:R-:W2:Y:S01]  /*0250*/  LDG.E R12, desc[UR4][R10.64] ;  /* 0x000000040a0c7981 */ /* 0x000ea2000c1e1900 */
[----:B------:R-:W-:-:S05]  /*0260*/  IMAD.SHL.U32 R13, R16, 0x4, RZ ;  /* 0x00000004100d7824 */ /* 0x000fca00078e00ff */
[----:B--2---:R-:W-:Y:S01]  /*0270*/  SHF.R.W.U32.HI R14, RZ, R13, R12 ;  /* 0x0000000dff0e7219 */ /* 0x004fe20000011e0c */
[----:B------:R-:W-:-:S04]  /*0280*/  IMAD.WIDE.U32 R12, R16, 0x40, RZ ;  /* 0x00000040100c7825 */ /* 0x000fc800078e00ff */
[----:B------:R-:W-:-:S05]  /*0290*/  IMAD.SHL.U32 R15, R14, 0x4, RZ ;  /* 0x000000040e0f7824 */ /* 0x000fca00078e00ff */
[----:B------:R-:W-:-:S04]  /*02a0*/  LOP3.LUT R15, R12, 0x3c, R15, 0xf8, !PT ;  /* 0x0000003c0c0f7812 */ /* 0x000fc800078ef80f */
[----:B-1----:R-:W-:-:S04]  /*02b0*/  LEA R12, P1, R15, UR6, 0x2 ;  /* 0x000000060f0c7c11 */ /* 0x002fc8000f8210ff */
[----:B------:R-:W-:-:S05]  /*02c0*/  LEA.HI.X R13, R15, UR7, R13, 0x2, P1 ;  /* 0x000000070f0d7c11 */ /* 0x000fca00088f140d */
[----:B------:R-:W2:Y:S02]  /*02d0*/  LDG.E R14, desc[UR4][R12.64] ;  /* 0x000000040c0e7981 */ /* 0x000ea4000c1e1900 */
[----:B--2--5:R-:W-:-:S05]  /*02e0*/  LOP3.LUT R21, R21, R14, RZ, 0x3c, !PT ;  /* 0x0000000e15157212 */ /* 0x024fca00078e3cff */
[----:B------:R1:W-:Y:S04]  /*02f0*/  STG.E desc[UR4][R2.64], R21 ;  /* 0x0000001502007986 */ /* 0x0003e8000c101904 */
[----:B------:R-:W2:Y:S02]  /*0300*/  LDG.E R14, desc[UR4][R12.64+0x4] ;  /* 0x000004040c0e7981 */ /* 0x000ea4000c1e1900 */
[----:B--2---:R-:W-:-:S05]  /*0310*/  LOP3.LUT R23, R23, R14, RZ, 0x3c, !PT ;  /* 0x0000000e17177212 */ /* 0x004fca00078e3cff */
[----:B------:R2:W-:Y:S04]  /*0320*/  STG.E desc[UR4][R4.64], R23 ;  /* 0x0000001704007986 */ /* 0x0005e8000c101904 */
[----:B------:R-:W3:Y:S02]  /*0330*/  LDG.E R14, desc[UR4][R12.64+0x8] ;  /* 0x000008040c0e7981 */ /* 0x000ee4000c1e1900 */
[----:B---3--:R-:W-:-:S05]  /*0340*/  LOP3.LUT R19, R19, R14, RZ, 0x3c, !PT ;  /* 0x0000000e13137212 */ /* 0x008fca00078e3cff */
[----:B------:R3:W-:Y:S04]  /*0350*/  STG.E desc[UR4][R6.64], R19 ;  /* 0x0000001306007986 */ /* 0x0007e8000c101904 */
[----:B------:R-:W4:Y:S02]  /*0360*/  LDG.E R14, desc[UR4][R12.64+0xc] ;  /* 0x00000c040c0e7981 */ /* 0x000f24000c1e1900 */
[----:B----4-:R-:W-:-:S05]  /*0370*/  LOP3.LUT R25, R25, R14, RZ, 0x3c, !PT ;  /* 0x0000000e19197212 */ /* 0x010fca00078e3cff */
[----:B------:R4:W-:Y:S04]  /*0380*/  STG.E desc[UR4][R8.64], R25 ;  /* 0x0000001908007986 */ /* 0x0009e8000c101904 */
[----:B------:R-:W2:Y:S01]  /*0390*/  LDG.E R10, desc[UR4][R10.64] ;  /* 0x000000040a0a7981 */ /* 0x000ea2000c1e1900 */
[----:B------:R-:W-:-:S04]  /*03a0*/  VIADD R14, R16, 0x1 ;  /* 0x00000001100e7836 */ /* 0x000fc80000000000 */
[----:B------:R-:W-:-:S05]  /*03b0*/  IMAD.SHL.U32 R15, R14, 0x4, RZ ;  /* 0x000000040e0f7824 */ /* 0x000fca00078e00ff */
[----:B--2---:R-:W-:Y:S01]  /*03c0*/  SHF.R.W.U32.HI R18, RZ, R15, R10 ;  /* 0x0000000fff127219 */ /* 0x004fe20000011e0a */
[----:B------:R-:W-:-:S04]  /*03d0*/  IMAD.WIDE.U32 R14, R14, 0x40, RZ ;  /* 0x000000400e0e7825 */ /* 0x000fc800078e00ff */
[----:B------:R-:W-:-:S05]  /*03e0*/  IMAD.SHL.U32 R27, R18, 0x4, RZ ;  /* 0x00000004121b7824 */ /* 0x000fca00078e00ff */
[----:B------:R-:W-:-:S04]  /*03f0*/  LOP3.LUT R27, R14, 0x3c, R27, 0xf8, !PT ;  /* 0x0000003c0e1b7812 */ /* 0x000fc800078ef81b */
[----:B------:R-:W-:-:S04]  /*0400*/  LEA R14, P1, R27, UR6, 0x2 ;  /* 0x000000061b0e7c11 */ /* 0x000fc8000f8210ff */
[----:B------:R-:W-:-:S05]  /*0410*/  LEA.HI.X R15, R27, UR7, R15, 0x2, P1 ;  /* 0x000000071b0f7c11 */ /* 0x000fca00088f140f */
[----:B------:R-:W1:Y:S02]  /*0420*/  LDG.E R12, desc[UR4][R14.64] ;  /* 0x000000040e0c7981 */ /* 0x000e64000c1e1900 */
[----:B-1----:R-:W-:-:S05]  /*0430*/  LOP3.LUT R21, R21, R12, RZ, 0x3c, !PT ;  /* 0x0000000c15157212 */ /* 0x002fca00078e3cff */
[----:B------:R2:W-:Y:S04]  /*0440*/  STG.E desc[UR4][R2.64], R21 ;  /* 0x0000001502007986 */ /* 0x0005e8000c101904 */
[----:B------:R-:W3:Y:S02]  /*0450*/  LDG.E R10, desc[UR4][R14.64+0x4] ;  /* 0x000004040e0a7981 */ /* 0x000ee4000c1e1900 */
[----:B---3--:R-:W-:-:S05]  /*0460*/  LOP3.LUT R23, R23, R10, RZ, 0x3c, !PT ;  /* 0x0000000a17177212 */ /* 0x008fca00078e3cff */
[----:B------:R2:W-:Y:S04]  /*0470*/  STG.E desc[UR4][R4.64], R23 ;  /* 0x0000001704007986 */ /* 0x0005e8000c101904 */
[----:B------:R-:W3:Y:S01]  /*0480*/  LDG.E R10, desc[UR4][R14.64+0x8] ;  /* 0x000008040e0a7981 */ /* 0x000ee2000c1e1900 */
[----:B------:R-:W-:Y:S01]  /*0490*/  VIADD R16, R16, 0x2 ;  /* 0x0000000210107836 */ /* 0x000fe20000000000 */
[----:B---3--:R-:W-:-:S05]  /*04a0*/  LOP3.LUT R19, R19, R10, RZ, 0x3c, !PT ;  /* 0x0000000a13137212 */ /* 0x008fca00078e3cff */
[----:B------:R2:W-:Y:S04]  /*04b0*/  STG.E desc[UR4][R6.64], R19 ;  /* 0x0000001306007986 */ /* 0x0005e8000c101904 */
[----:B------:R-:W4:Y:S01]  /*04c0*/  LDG.E R10, desc[UR4][R14.64+0xc] ;  /* 0x00000c040e0a7981 */ /* 0x000f22000c1e1900 */
[----:B------:R-:W-:Y:S02]  /*04d0*/  ISETP.NE.AND P1, PT, R16, R17, PT ;  /* 0x000000111000720c */ /* 0x000fe40003f25270 */
[----:B----4-:R-:W-:-:S05]  /*04e0*/  LOP3.LUT R25, R25, R10, RZ, 0x3c, !PT ;  /* 0x0000000a19197212 */ /* 0x010fca00078e3cff */
[----:B------:R2:W-:Y:S06]  /*04f0*/  STG.E desc[UR4][R8.64], R25 ;  /* 0x0000001908007986 */ /* 0x0005ec000c101904 */
[----:B------:R-:W-:Y:S05]  /*0500*/  @P1 BRA `(.L_x_1) ;  /* 0xfffffffc00441947 */ /* 0x000fea000383ffff */
.L_x_0:
[----:B------:R-:W-:Y:S05]  /*0510*/  @!P0 EXIT ;  /* 0x000000000000894d */ /* 0x000fea0003800000 */
[----:B------:R-:W1:Y:S01]  /*0520*/  LDC.64 R12, c[0x0][0x380] ;  /* 0x0000e000ff0c7b82 */ /* 0x000e620000000a00 */
[----:B------:R-:W-:Y:S01]  /*0530*/  LEA.HI R11, R17, R0, RZ, 0x1d ;  /* 0x00000000110b7211 */ /* 0x000fe200078fe8ff */
[----:B------:R-:W3:Y:S04]  /*0540*/  LDCU.64 UR6, c[0x0][0x3a8] ;  /* 0x00007500ff0677ac */ /* 0x000ee80008000a00 */
[----:B-1----:R-:W-:-:S06]  /*0550*/  IMAD.WIDE.U32 R12, R11, 0x4, R12 ;  /* 0x000000040b0c7825 */ /* 0x002fcc00078e000c */
[----:B------:R-:W4:Y:S01]  /*0560*/  LDG.E R12, desc[UR4][R12.64] ;  /* 0x000000040c0c7981 */ /* 0x000f22000c1e1900 */
[----:B------:R-:W-:-:S05]  /*0570*/  IMAD.SHL.U32 R11, R17, 0x4, RZ ;  /* 0x00000004110b7824 */ /* 0x000fca00078e00ff */
[----:B----4-:R-:W-:Y:S01]  /*0580*/  SHF.R.W.U32.HI R0, RZ, R11, R12 ;  /* 0x0000000bff007219 */ /* 0x010fe20000011e0c */
[----:B------:R-:W-:-:S04]  /*0590*/  IMAD.WIDE.U32 R10, R17, 0x40, RZ ;  /* 0x00000040110a7825 */ /* 0x000fc800078e00ff */
[----:B------:R-:W-:-:S05]  /*05a0*/  IMAD.SHL.U32 R15, R0, 0x4, RZ ;  /* 0x00000004000f7824 */ /* 0x000fca00078e00ff */
[----:B------:R-:W-:-:S04]  /*05b0*/  LOP3.LUT R15, R10, 0x3c, R15, 0xf8, !PT ;  /* 0x0000003c0a0f7812 */ /* 0x000fc800078ef80f */
[----:B---3--:R-:W-:-:S04]  /*05c0*/  LEA R10, P0, R15, UR6, 0x2 ;  /* 0x000000060f0a7c11 */ /* 0x008fc8000f8010ff */
[----:B------:R-:W-:Y:S02]  /*05d0*/  LEA.HI.X R11, R15, UR7, R11, 0x2, P0 ;  /* 0x000000070f0b7c11 */ /* 0x000fe400080f140b */
[----:B------:R-:W3:Y:S04]  /*05e0*/  LDG.E R15, desc[UR4][R2.64] ;  /* 0x00000004020f7981 */ /* 0x000ee8000c1e1900 */
[----:B------:R-:W3:Y:S02]  /*05f0*/  LDG.E R0, desc[UR4][R10.64] ;  /* 0x000000040a007981 */ /* 0x000ee4000c1e1900 */
[----:B---3--:R-:W-:-:S05]  /*0600*/  LOP3.LUT R15, R15, R0, RZ, 0x3c, !PT ;  /* 0x000000000f0f7212 */ /* 0x008fca00078e3cff */
[----:B------:R-:W-:Y:S04]  /*0610*/  STG.E desc[UR4][R2.64], R15 ;  /* 0x0000000f02007986 */ /* 0x000fe8000c101904 */
        /* <DEDUP_REMOVED lines=9> */
[----:B--2---:R-:W3:Y:S02]  /*06b0*/  LDG.E R19, desc[UR4][R8.64] ;  /* 0x0000000408137981 */ /* 0x004ee4000c1e1900 */
[----:B---3--:R-:W-:-:S05]  /*06c0*/  LOP3.LUT R19, R19, R0, RZ, 0x3c, !PT ;  /* 0x0000000013137212 */ /* 0x008fca00078e3cff */
[----:B------:R-:W-:Y:S01]  /*06d0*/  STG.E desc[UR4][R8.64], R19 ;  /* 0x0000001308007986 */ /* 0x000fe2000c101904 */
[----:B------:R-:W-:Y:S05]  /*06e0*/  EXIT ;  /* 0x000000000000794d */ /* 0x000fea0003800000 */
.L_x_2:
[----:B------:R-:W-:-:S00]  /*06f0*/  BRA `(.L_x_2) ;  /* 0xfffffffc00fc7947 */ /* 0x000fc0000383ffff */
[----:B------:R-:W-:-:S00]  /*0700*/  NOP ;  /* 0x0000000000007918 */ /* 0x000fc00000000000 */
[----:B------:R-:W-:-:S00]  /*0710*/  NOP ;  /* 0x0000000000007918 */ /* 0x000fc00000000000 */
[----:B------:R-:W-:-:S00]  /*0720*/  NOP ;  /* 0x0000000000007918 */ /* 0x000fc00000000000 */
[----:B------:R-:W-:-:S00]  /*0730*/  NOP ;  /* 0x0000000000007918 */ /* 0x000fc00000000000 */
[----:B------:R-:W-:-:S00]  /*0740*/  NOP ;  /* 0x0000000000007918 */ /* 0x000fc00000000000 */
[----:B------:R-:W-:-:S00]  /*0750*/  NOP ;  /* 0x0000000000007918 */ /* 0x000fc00000000000 */
[----:B------:R-:W-:-:S00]  /*0760*/  NOP ;  /* 0x0000000000007918 */ /* 0x000fc00000000000 */
[----:B------:R-:W-:-:S00]  /*0770*/  NOP ;  /* 0x0000000000007918 */ /* 0x000fc00000000000 */
.L_x_35:


//--------------------- .text._ZN3x863gpu16m4ri_opt_precalcEPKjmPjj --------------------------
	.section	.text._ZN3x863gpu16m4ri_opt_precalcEPKjmPjj,"ax",@progbits
	.align	128
        .global         _ZN3x863gpu16m4ri_opt_precalcEPKjmPjj
        .type           _ZN3x863gpu16m4ri_opt_precalcEPKjmPjj,@function
        .size           _ZN3x863gpu16m4ri_opt_precalcEPKjmPjj,(.L_x_36 - _ZN3x863gpu16m4ri_opt_precalcEPKjmPjj)
        .other          _ZN3x863gpu16m4ri_opt_precalcEPKjmPjj,@"STO_CUDA_ENTRY STV_DEFAULT"
_ZN3x863gpu16m4ri_opt_precalcEPKjmPjj:
.text._ZN3x863gpu16m4ri_opt_precalcEPKjmPjj:
[----:B------:R-:W-:Y:S01]  /*0000*/  LDC R1, c[0x0][0x37c] ;  /* 0x0000df00ff017b82 */ /* 0x000fe20000000800 */
[----:B------:R-:W0:Y:S07]  /*0010*/  S2R R6, SR_TID.X ;  /* 0x0000000000067919 */ /* 0x000e2e0000002100 */
[----:B------:R-:W0:Y:S01]  /*0020*/  S2UR UR5, SR_CTAID.X ;  /* 0x00000000000579c3 */ /* 0x000e220000002500 */
[----:B------:R-:W1:Y:S01]  /*0030*/  LDCU.128 UR8, c[0x0][0x380] ;  /* 0x00007000ff0877ac */ /* 0x000e620008000c00 */
[----:B------:R-:W2:Y:S06]  /*0040*/  LDCU UR4, c[0x0][0x398] ;  /* 0x00007300ff0477ac */ /* 0x000eac0008000800 */
[----:B------:R-:W0:Y:S01]  /*0050*/  LDC R3, c[0x0][0x360] ;  /* 0x0000d800ff037b82 */ /* 0x000e220000000800 */
[----:B------:R-:W3:Y:S07]  /*0060*/  LDCU.64 UR6, c[0x0][0x358] ;  /* 0x00006b00ff0677ac */ /* 0x000eee0008000a00 */
[----:B------:R-:W4:Y:S01]  /*0070*/  LDC.64 R4, c[0x0][0x390] ;  /* 0x0000e400ff047b82 */ /* 0x000f220000000a00 */
[----:B--2---:R-:W-:Y:S01]  /*0080*/  USHF.L.U32 UR4, UR4, 0x2, URZ ;  /* 0x0000000204047899 */ /* 0x004fe200080006ff */
[----:B0-----:R-:W-:-:S04]  /*0090*/  IMAD R6, R3, UR5, R6 ;  /* 0x0000000503067c24 */ /* 0x001fc8000f8e0206 */
[----:B------:R-:W-:-:S04]  /*00a0*/  IMAD.SHL.U32 R0, R6, 0x4, RZ ;  /* 0x0000000406007824 */ /* 0x000fc800078e00ff */
[----:B-1----:R-:W-:-:S04]  /*00b0*/  IMAD.WIDE.U32 R2, R0, UR10, RZ ;  /* 0x0000000a00027c25 */ /* 0x002fc8000f8e00ff */
[----:B------:R-:W-:Y:S02]  /*00c0*/  IMAD R7, R0, UR11, R3 ;  /* 0x0000000b00077c24 */ /* 0x000fe4000f8e0203 */
[----:B------:R-:W-:-:S03]  /*00d0*/  IMAD.SHL.U32 R3, R6, 0x40, RZ ;  /* 0x0000004006037824 */ /* 0x000fc600078e00ff */
[----:B------:R-:W-:-:S04]  /*00e0*/  SHF.R.U64 R2, R2, 0x5, R7 ;  /* 0x0000000502027819 */ /* 0x000fc80000001207 */
[----:B------:R-:W-:Y:S01]  /*00f0*/  IADD3 R6, P0, PT, R2, UR4, RZ ;  /* 0x0000000402067c10 */ /* 0x000fe2000ff1e0ff */
[----:B----4-:R-:W-:-:S03]  /*0100*/  IMAD.WIDE.U32 R2, R3, 0x4, R4 ;  /* 0x0000000403027825 */ /* 0x010fc600078e0004 */
[----:B------:R-:W-:Y:S02]  /*0110*/  LEA.HI.X R5, R7, RZ, RZ, 0x1b, P0 ;  /* 0x000000ff07057211 */ /* 0x000fe400000fdcff */
[C---:B------:R-:W-:Y:S01]  /*0120*/  LEA R4, P0, R6.reuse, UR8, 0x2 ;  /* 0x0000000806047c11 */ /* 0x040fe2000f8010ff */
[----:B---3--:R-:W-:Y:S03]  /*0130*/  STG.E desc[UR6][R2.64], RZ ;  /* 0x000000ff02007986 */ /* 0x008fe6000c101906 */
[----:B------:R-:W-:Y:S01]  /*0140*/  LEA.HI.X R5, R6, UR9, R5, 0x2, P0 ;  /* 0x0000000906057c11 */ /* 0x000fe200080f1405 */
[----:B------:R-:W-:Y:S04]  /*0150*/  STG.E desc[UR6][R2.64+0x4], RZ ;  /* 0x000004ff02007986 */ /* 0x000fe8000c101906 */
[----:B------:R-:W-:Y:S04]  /*0160*/  STG.E desc[UR6][R2.64+0x8], RZ ;  /* 0x000008ff02007986 */ /* 0x000fe8000c101906 */
[----:B------:R-:W-:Y:S04]  /*0170*/  STG.E desc[UR6][R2.64+0xc], RZ ;  /* 0x00000cff02007986 */ /* 0x000fe8000c101906 */
[----:B------:R-:W2:Y:S04]  /*0180*/  LDG.E R11, desc[UR6][R4.64] ;  /* 0x00000006040b7981 */ /* 0x000ea8000c1e1900 */
[----:B--2---:R0:W-:Y:S04]  /*0190*/  STG.E desc[UR6][R2.64+0x10], R11 ;  /* 0x0000100b02007986 */ /* 0x0041e8000c101906 */
[----:B------:R-:W2:Y:S04]  /*01a0*/  LDG.E R13, desc[UR6][R4.64+0x4] ;  /* 0x00000406040d7981 */ /* 0x000ea8000c1e1900 */
[----:B--2---:R1:W-:Y:S04]  /*01b0*/  STG.E desc[UR6][R2.64+0x14], R13 ;  /* 0x0000140d02007986 */ /* 0x0043e8000c101906 */
[----:B------:R-:W2:Y:S01]  /*01c0*/  LDG.E R15, desc[UR6][R4.64+0x8] ;  /* 0x00000806040f7981 */ /* 0x000ea2000c1e1900 */
[----:B------:R-:W-:-:S04]  /*01d0*/  VIADD R9, R0, 0x1 ;  /* 0x0000000100097836 */ /* 0x000fc80000000000 */
[----:B------:R-:W-:-:S04]  /*01e0*/  IMAD.WIDE.U32 R6, R9, UR10, RZ ;  /* 0x0000000a09067c25 */ /* 0x000fc8000f8e00ff */
[----:B------:R-:W-:-:S05]  /*01f0*/  IMAD R9, R9, UR11, R7 ;  /* 0x0000000b09097c24 */ /* 0x000fca000f8e0207 */
[----:B------:R-:W-:Y:S01]  /*0200*/  SHF.R.U64 R7, R6, 0x5, R9 ;  /* 0x0000000506077819 */ /* 0x000fe20000001209 */
[----:B--2---:R2:W-:Y:S04]  /*0210*/  STG.E desc[UR6][R2.64+0x18], R15 ;  /* 0x0000180f02007986 */ /* 0x0045e8000c101906 */
[----:B------:R-:W3:Y:S01]  /*0220*/  LDG.E R17, desc[UR6][R4.64+0xc] ;  /* 0x00000c0604117981 */ /* 0x000ee2000c1e1900 */
[----:B------:R-:W-:-:S04]  /*0230*/  IADD3 R7, P0, PT, R7, UR4, RZ ;  /* 0x0000000407077c10 */ /* 0x000fc8000ff1e0ff */
[----:B------:R-:W-:Y:S02]  /*0240*/  LEA.HI.X R8, R9, RZ, RZ, 0x1b, P0 ;  /* 0x000000ff09087211 */ /* 0x000fe400000fdcff */
[----:B------:R-:W-:-:S04]  /*0250*/  LEA R6, P0, R7, UR8, 0x2 ;  /* 0x0000000807067c11 */ /* 0x000fc8000f8010ff */
[----:B------:R-:W-:Y:S01]  /*0260*/  LEA.HI.X R7, R7, UR9, R8, 0x2, P0 ;  /* 0x0000000907077c11 */ /* 0x000fe200080f1408 */
[----:B---3--:R-:W-:Y:S04]  /*0270*/  STG.E desc[UR6][R2.64+0x1c], R17 ;  /* 0x00001c1102007986 */ /* 0x008fe8000c101906 */
[----:B------:R-:W3:Y:S04]  /*0280*/  LDG.E R9, desc[UR6][R6.64] ;  /* 0x0000000606097981 */ /* 0x000ee8000c1e1900 */
[----:B---3--:R3:W-:Y:S04]  /*0290*/  STG.E desc[UR6][R2.64+0x20], R9 ;  /* 0x0000200902007986 */ /* 0x0087e8000c101906 */
[----:B0-----:R-:W4:Y:S04]  /*02a0*/  LDG.E R11, desc[UR6][R6.64+0x4] ;  /* 0x00000406060b7981 */ /* 0x001f28000c1e1900 */
[----:B----4-:R0:W-:Y:S04]  /*02b0*/  STG.E desc[UR6][R2.64+0x24], R11 ;  /* 0x0000240b02007986 */ /* 0x0101e8000c101906 */
[----:B-1----:R-:W4:Y:S04]  /*02c0*/  LDG.E R13, desc[UR6][R6.64+0x8] ;  /* 0x00000806060d7981 */ /* 0x002f28000c1e1900 */
[----:B----4-:R1:W-:Y:S04]  /*02d0*/  STG.E desc[UR6][R2.64+0x28], R13 ;  /* 0x0000280d02007986 */ /* 0x0103e8000c101906 */
[----:B--2---:R-:W2:Y:S04]  /*02e0*/  LDG.E R15, desc[UR6][R6.64+0xc] ;  /* 0x00000c06060f7981 */ /* 0x004ea8000c1e1900 */
[----:B--2---:R2:W-:Y:S04]  /*02f0*/  STG.E desc[UR6][R2.64+0x2c], R15 ;  /* 0x00002c0f02007986 */ /* 0x0045e8000c101906 */
[----:B------:R-:W4:Y:S04]  /*0300*/  LDG.E R8, desc[UR6][R4.64] ;  /* 0x0000000604087981 */ /* 0x000f28000c1e1900 */
[----:B------:R-:W4:Y:S02]  /*0310*/  LDG.E R19, desc[UR6][R6.64] ;  /* 0x0000000606137981 */ /* 0x000f24000c1e1900 */
[----:B----4-:R-:W-:-:S05]  /*0320*/  LOP3.LUT R19, R19, R8, RZ, 0x3c, !PT ;  /* 0x0000000813137212 */ /* 0x010fca00078e3cff */
[----:B------:R-:W-:Y:S04]  /*0330*/  STG.E desc[UR6][R2.64+0x30], R19 ;  /* 0x0000301302007986 */ /* 0x000fe8000c101906 */
[----:B------:R-:W4:Y:S04]  /*0340*/  LDG.E R8, desc[UR6][R4.64+0x4] ;  /* 0x0000040604087981 */ /* 0x000f28000c1e1900 */
[----:B---3--:R-:W4:Y:S02]  /*0350*/  LDG.E R9, desc[UR6][R6.64+0x4] ;  /* 0x0000040606097981 */ /* 0x008f24000c1e1900 */
[----:B----4-:R-:W-:-:S05]  /*0360*/  LOP3.LUT R17, R9, R8, RZ, 0x3c, !PT ;  /* 0x0000000809117212 */ /* 0x010fca00078e3cff */
[----:B------:R-:W-:Y:S04]  /*0370*/  STG.E desc[UR6][R2.64+0x34], R17 ;  /* 0x0000341102007986 */ /* 0x000fe8000c101906 */
[----:B------:R-:W1:Y:S04]  /*0380*/  LDG.E R8, desc[UR6][R4.64+0x8] ;  /* 0x0000080604087981 */ /* 0x000e68000c1e1900 */
[----:B------:R-:W1:Y:S01]  /*0390*/  LDG.E R9, desc[UR6][R6.64+0x8] ;  /* 0x0000080606097981 */ /* 0x000e62000c1e1900 */
[----:B0-----:R-:W-:Y:S01]  /*03a0*/  VIADD R11, R0, 0x2 ;  /* 0x00000002000b7836 */ /* 0x001fe20000000000 */
[----:B-1----:R-:W-:-:S05]  /*03b0*/  LOP3.LUT R13, R9, R8, RZ, 0x3c, !PT ;  /* 0x00000008090d7212 */ /* 0x002fca00078e3cff */
[----:B------:R0:W-:Y:S04]  /*03c0*/  STG.E desc[UR6][R2.64+0x38], R13 ;  /* 0x0000380d02007986 */ /* 0x0001e8000c101906 */
[----:B------:R-:W3:Y:S04]  /*03d0*/  LDG.E R10, desc[UR6][R4.64+0xc] ;  /* 0x00000c06040a7981 */ /* 0x000ee8000c1e1900 */
[----:B--2---:R-:W3:Y:S01]  /*03e0*/  LDG.E R15, desc[UR6][R6.64+0xc] ;  /* 0x00000c06060f7981 */ /* 0x004ee2000c1e1900 */
[----:B------:R-:W-:-:S04]  /*03f0*/  IMAD.WIDE.U32 R8, R11, UR10, RZ ;  /* 0x0000000a0b087c25 */ /* 0x000fc8000f8e00ff */
[----:B------:R-:W-:-:S05]  /*0400*/  IMAD R11, R11, UR11, R9 ;  /* 0x0000000b0b0b7c24 */ /* 0x000fca000f8e0209 */
[----:B------:R-:W-:-:S04]  /*0410*/  SHF.R.U64 R9, R8, 0x5, R11 ;  /* 0x0000000508097819 */ /* 0x000fc8000000120b */
[----:B------:R-:W-:-:S04]  /*0420*/  IADD3 R9, P0, PT, R9, UR4, RZ ;  /* 0x0000000409097c10 */ /* 0x000fc8000ff1e0ff */
[----:B------:R-:W-:Y:S02]  /*0430*/  LEA.HI.X R12, R11, RZ, RZ, 0x1b, P0 ;  /* 0x000000ff0b0c7211 */ /* 0x000fe400000fdcff */
[----:B------:R-:W-:-:S04]  /*0440*/  LEA R8, P0, R9, UR8, 0x2 ;  /* 0x0000000809087c11 */ /* 0x000fc8000f8010ff */
[----:B------:R-:W-:Y:S02]  /*0450*/  LEA.HI.X R9, R9, UR9, R12, 0x2, P0 ;  /* 0x0000000909097c11 */ /* 0x000fe400080f140c */
[----:B---3--:R-:W-:-:S05]  /*0460*/  LOP3.LUT R15, R15, R10, RZ, 0x3c, !PT ;  /* 0x0000000a0f0f7212 */ /* 0x008fca00078e3cff */
[----:B------:R-:W-:Y:S04]  /*0470*/  STG.E desc[UR6][R2.64+0x3c], R15 ;  /* 0x00003c0f02007986 */ /* 0x000fe8000c101906 */
[----:B------:R-:W2:Y:S04]  /*0480*/  LDG.E R11, desc[UR6][R8.64] ;  /* 0x00000006080b7981 */ /* 0x000ea8000c1e1900 */
[----:B--2---:R1:W-:Y:S04]  /*0490*/  STG.E desc[UR6][R2.64+0x40], R11 ;  /* 0x0000400b02007986 */ /* 0x0043e8000c101906 */
[----:B0-----:R-:W2:Y:S04]  /*04a0*/  LDG.E R13, desc[UR6][R8.64+0x4] ;  /* 0x00000406080d7981 */ /* 0x001ea8000c1e1900 */
[----:B--2---:R0:W-:Y:S04]  /*04b0*/  STG.E desc[UR6][R2.64+0x44], R13 ;  /* 0x0000440d02007986 */ /* 0x0041e8000c101906 */
[----:B------:R-:W2:Y:S04]  /*04c0*/  LDG.E R17, desc[UR6][R8.64+0x8] ;  /* 0x0000080608117981 */ /* 0x000ea8000c1e1900 */
[----:B--2---:R2:W-:Y:S04]  /*04d0*/  STG.E desc[UR6][R2.64+0x48], R17 ;  /* 0x0000481102007986 */ /* 0x0045e8000c101906 */
[----:B------:R-:W3:Y:S04]  /*04e0*/  LDG.E R19, desc[UR6][R8.64+0xc] ;  /* 0x00000c0608137981 */ /* 0x000ee8000c1e1900 */
[----:B---3--:R-:W-:Y:S04]  /*04f0*/  STG.E desc[UR6][R2.64+0x4c], R19 ;  /* 0x00004c1302007986 */ /* 0x008fe8000c101906 */
[----:B------:R-:W3:Y:S04]  /*0500*/  LDG.E R10, desc[UR6][R4.64] ;  /* 0x00000006040a7981 */ /* 0x000ee8000c1e1900 */
[----:B------:R-:W3:Y:S02]  /*0510*/  LDG.E R21, desc[UR6][R8.64] ;  /* 0x0000000608157981 */ /* 0x000ee4000c1e1900 */
[----:B---3--:R-:W-:-:S05]  /*0520*/  LOP3.LUT R21, R10, R21, RZ, 0x3c, !PT ;  /* 0x000000150a157212 */ /* 0x008fca00078e3cff */
[----:B------:R-:W-:Y:S04]  /*0530*/  STG.E desc[UR6][R2.64+0x50], R21 ;  /* 0x0000501502007986 */ /* 0x000fe8000c101906 */
[----:B------:R-:W3:Y:S04]  /*0540*/  LDG.E R10, desc[UR6][R4.64+0x4] ;  /* 0x00000406040a7981 */ /* 0x000ee8000c1e1900 */
[----:B-1----:R-:W3:Y:S02]  /*0550*/  LDG.E R11, desc[UR6][R8.64+0x4] ;  /* 0x00000406080b7981 */ /* 0x002ee4000c1e1900 */
[----:B---3--:R-:W-:-:S05]  /*0560*/  LOP3.LUT R11, R10, R11, RZ, 0x3c, !PT ;  /* 0x0000000b0a0b7212 */ /* 0x008fca00078e3cff */
[----:B------:R1:W-:Y:S04]  /*0570*/  STG.E desc[UR6][R2.64+0x54], R11 ;  /* 0x0000540b02007986 */ /* 0x0003e8000c101906 */
[----:B------:R-:W3:Y:S04]  /*0580*/  LDG.E R10, desc[UR6][R4.64+0x8] ;  /* 0x00000806040a7981 */ /* 0x000ee8000c1e1900 */
[----:B0-----:R-:W3:Y:S02]  /*0590*/  LDG.E R13, desc[UR6][R8.64+0x8] ;  /* 0x00000806080d7981 */ /* 0x001ee4000c1e1900 */
[----:B---3--:R-:W-:-:S05]  /*05a0*/  LOP3.LUT R13, R10, R13, RZ, 0x3c, !PT ;  /* 0x0000000d0a0d7212 */ /* 0x008fca00078e3cff */
[----:B------:R0:W-:Y:S04]  /*05b0*/  STG.E desc[UR6][R2.64+0x58], R13 ;  /* 0x0000580d02007986 */ /* 0x0001e8000c101906 */
[----:B------:R-:W3:Y:S04]  /*05c0*/  LDG.E R10, desc[UR6][R4.64+0xc] ;  /* 0x00000c06040a7981 */ /* 0x000ee8000c1e1900 */
[----:B------:R-:W3:Y:S02]  /*05d0*/  LDG.E R15, desc[UR6][R8.64+0xc] ;  /* 0x00000c06080f7981 */ /* 0x000ee4000c1e1900 */
[----:B---3--:R-:W-:-:S05]  /*05e0*/  LOP3.LUT R15, R10, R15, RZ, 0x3c, !PT ;  /* 0x0000000f0a0f7212 */ /* 0x008fca00078e3cff */
[----:B------:R3:W-:Y:S04]  /*05f0*/  STG.E desc[UR6][R2.64+0x5c], R15 ;  /* 0x00005c0f02007986 */ /* 0x0007e8000c101906 */
[----:B------:R-:W4:Y:S04]  /*0600*/  LDG.E R10, desc[UR6][R6.64] ;  /* 0x00000006060a7981 */ /* 0x000f28000c1e1900 */
[----:B--2---:R-:W4:Y:S02]  /*0610*/  LDG.E R17, desc[UR6][R8.64] ;  /* 0x0000000608117981 */ /* 0x004f24000c1e1900 */
[----:B----4-:R-:W-:-:S05]  /*0620*/  LOP3.LUT R17, R10, R17, RZ, 0x3c, !PT ;  /* 0x000000110a117212 */ /* 0x010fca00078e3cff */
[----:B------:R2:W-:Y:S04]  /*0630*/  STG.E desc[UR6][R2.64+0x60], R17 ;  /* 0x0000601102007986 */ /* 0x0005e8000c101906 */
[----:B------:R-:W4:Y:S04]  /*0640*/  LDG.E R10, desc[UR6][R6.64+0x4] ;  /* 0x00000406060a7981 */ /* 0x000f28000c1e1900 */
[----:B-1----:R-:W4:Y:S02]  /*0650*/  LDG.E R11, desc[UR6][R8.64+0x4] ;  /* 0x00000406080b7981 */ /* 0x002f24000c1e1900 */
[----:B----4-:R-:W-:-:S05]  /*0660*/  LOP3.LUT R11, R10, R11, RZ, 0x3c, !PT ;  /* 0x0000000b0a0b7212 */ /* 0x010fca00078e3cff */
[----:B------:R1:W-:Y:S04]  /*0670*/  STG.E desc[UR6][R2.64+0x64], R11 ;  /* 0x0000640b02007986 */ /* 0x0003e8000c101906 */
[----:B------:R-:W4:Y:S04]  /*0680*/  LDG.E R10, desc[UR6][R6.64+0x8] ;  /* 0x00000806060a7981 */ /* 0x000f28000c1e1900 */
[----:B0-----:R-:W4:Y:S02]  /*0690*/  LDG.E R13, desc[UR6][R8.64+0x8] ;  /* 0x00000806080d7981 */ /* 0x001f24000c1e1900 */
[----:B----4-:R-:W-:-:S05]  /*06a0*/  LOP3.LUT R13, R10, R13, RZ, 0x3c, !PT ;  /* 0x0000000d0a0d7212 */ /* 0x010fca00078e3cff */
[----:B------:R0:W-:Y:S04]  /*06b0*/  STG.E desc[UR6][R2.64+0x68], R13 ;  /* 0x0000680d02007986 */ /* 0x0001e8000c101906 */
[----:B------:R-:W4:Y:S04]  /*06c0*/  LDG.E R10, desc[UR6][R6.64+0xc] ;  /* 0x00000c06060a7981 */ /* 0x000f28000c1e1900 */
[----:B---3--:R-:W4:Y:S02]  /*06d0*/  LDG.E R15, desc[UR6][R8.64+0xc] ;  /* 0x00000c06080f7981 */ /* 0x008f24000c1e1900 */
[----:B----4-:R-:W-:-:S05]  /*06e0*/  LOP3.LUT R15, R10, R15, RZ, 0x3c, !PT ;  /* 0x0000000f0a0f7212 */ /* 0x010fca00078e3cff */
[----:B------:R3:W-:Y:S04]  /*06f0*/  STG.E desc[UR6][R2.64+0x6c], R15 ;  /* 0x00006c0f02007986 */ /* 0x0007e8000c101906 */
[----:B------:R-:W4:Y:S04]  /*0700*/  LDG.E R10, desc[UR6][R4.64] ;  /* 0x00000006040a7981 */ /* 0x000f28000c1e1900 */
[----:B--2---:R-:W4:Y:S04]  /*0710*/  LDG.E R17, desc[UR6][R6.64] ;  /* 0x0000000606117981 */ /* 0x004f28000c1e1900 */
[----:B-1----:R-:W4:Y:S02]  /*0720*/  LDG.E R11, desc[UR6][R8.64] ;  /* 0x00000006080b7981 */ /* 0x002f24000c1e1900 */
[----:B----4-:R-:W-:-:S05]  /*0730*/  LOP3.LUT R11, R11, R17, R10, 0x96, !PT ;  /* 0x000000110b0b7212 */ /* 0x010fca00078e960a */
[----:B------:R1:W-:Y:S04]  /*0740*/  STG.E desc[UR6][R2.64+0x70], R11 ;  /* 0x0000700b02007986 */ /* 0x0003e8000c101906 */
[----:B------:R-:W2:Y:S04]  /*0750*/  LDG.E R10, desc[UR6][R4.64+0x4] ;  /* 0x00000406040a7981 */ /* 0x000ea8000c1e1900 */
[----:B0-----:R-:W2:Y:S04]  /*0760*/  LDG.E R13, desc[UR6][R6.64+0x4] ;  /* 0x00000406060d7981 */ /* 0x001ea8000c1e1900 */
[----:B------:R-:W2:Y:S02]  /*0770*/  LDG.E R12, desc[UR6][R8.64+0x4] ;  /* 0x00000406080c7981 */ /* 0x000ea4000c1e1900 */
[----:B--2---:R-:W-:-:S05]  /*0780*/  LOP3.LUT R17, R12, R13, R10, 0x96, !PT ;  /* 0x0000000d0c117212 */ /* 0x004fca00078e960a */
[----:B------:R-:W-:Y:S04]  /*0790*/  STG.E desc[UR6][R2.64+0x74], R17 ;  /* 0x0000741102007986 */ /* 0x000fe8000c101906 */
[----:B------:R-:W3:Y:S04]  /*07a0*/  LDG.E R10, desc[UR6][R4.64+0x8] ;  /* 0x00000806040a7981 */ /* 0x000ee8000c1e1900 */
[----:B------:R-:W3:Y:S04]  /*07b0*/  LDG.E R13, desc[UR6][R6.64+0x8] ;  /* 0x00000806060d7981 */ /* 0x000ee8000c1e1900 */
[----:B------:R-:W3:Y:S02]  /*07c0*/  LDG.E R12, desc[UR6][R8.64+0x8] ;  /* 0x00000806080c7981 */ /* 0x000ee4000c1e1900 */
[----:B---3--:R-:W-:-:S05]  /*07d0*/  LOP3.LUT R15, R12, R13, R10, 0x96, !PT ;  /* 0x0000000d0c0f7212 */ /* 0x008fca00078e960a */
[----:B------:R0:W-:Y:S04]  /*07e0*/  STG.E desc[UR6][R2.64+0x78], R15 ;  /* 0x0000780f02007986 */ /* 0x0001e8000c101906 */
[----:B------:R-:W2:Y:S04]  /*07f0*/  LDG.E R12, desc[UR6][R4.64+0xc] ;  /* 0x00000c06040c7981 */ /* 0x000ea8000c1e1900 */
[----:B------:R-:W2:Y:S04]  /*0800*/  LDG.E R19, desc[UR6][R6.64+0xc] ;  /* 0x00000c0606137981 */ /* 0x000ea8000c1e1900 */
[----:B------:R-:W2:Y:S01]  /*0810*/  LDG.E R14, desc[UR6][R8.64+0xc] ;  /* 0x00000c06080e7981 */ /* 0x000ea2000c1e1900 */
[----:B------:R-:W-:-:S04]  /*0820*/  VIADD R13, R0, 0x3 ;  /* 0x00000003000d7836 */ /* 0x000fc80000000000 */
[----:B-1----:R-:W-:-:S04]  /*0830*/  IMAD.WIDE.U32 R10, R13, UR10, RZ ;  /* 0x0000000a0d0a7c25 */ /* 0x002fc8000f8e00ff */
[----:B------:R-:W-:-:S05]  /*0840*/  IMAD R11, R13, UR11, R11 ;  /* 0x0000000b0d0b7c24 */ /* 0x000fca000f8e020b */
[----:B------:R-:W-:-:S04]  /*0850*/  SHF.R.U64 R0, R10, 0x5, R11 ;  /* 0x000000050a007819 */ /* 0x000fc8000000120b */
[----:B------:R-:W-:-:S04]  /*0860*/  IADD3 R0, P0, PT, R0, UR4, RZ ;  /* 0x0000000400007c10 */ /* 0x000fc8000ff1e0ff */
[----:B------:R-:W-:Y:S02]  /*0870*/  LEA R10, P1, R0, UR8, 0x2 ;  /* 0x00000008000a7c11 */ /* 0x000fe4000f8210ff */
[----:B------:R-:W-:-:S04]  /*0880*/  LEA.HI.X R11, R11, RZ, RZ, 0x1b, P0 ;  /* 0x000000ff0b0b7211 */ /* 0x000fc800000fdcff */
[----:B------:R-:W-:Y:S02]  /*0890*/  LEA.HI.X R11, R0, UR9, R11, 0x2, P1 ;  /* 0x00000009000b7c11 */ /* 0x000fe400088f140b */
[----:B--2---:R-:W-:-:S05]  /*08a0*/  LOP3.LUT R19, R14, R19, R12, 0x96, !PT ;  /* 0x000000130e137212 */ /* 0x004fca00078e960c */
        /* <DEDUP_REMOVED lines=22> */
[----:B--2---:R-:W3:Y:S02]  /*0a10*/  LDG.E R17, desc[UR6][R10.64+0xc] ;  /* 0x00000c060a117981 */ /* 0x004ee4000c1e1900 */
[----:B---3--:R-:W-:-:S05]  /*0a20*/  LOP3.LUT R17, R0, R17, RZ, 0x3c, !PT ;  /* 0x0000001100117212 */ /* 0x008fca00078e3cff */
[----:B------:R2:W-:Y:S04]  /*0a30*/  STG.E desc[UR6][R2.64+0x9c], R17 ;  /* 0x00009c1102007986 */ /* 0x0005e8000c101906 */
[----:B------:R-:W3:Y:S04]  /*0a40*/  LDG.E R0, desc[UR6][R6.64] ;  /* 0x0000000606007981 */ /* 0x000ee8000c1e1900 */
[----:B------:R-:W3:Y:S02]  /*0a50*/  LDG.E R19, desc[UR6][R10.64] ;  /* 0x000000060a137981 */ /* 0x000ee4000c1e1900 */
[----:B---3--:R-:W-:-:S05]  /*0a60*/  LOP3.LUT R19, R0, R19, RZ, 0x3c, !PT ;  /* 0x0000001300137212 */ /* 0x008fca00078e3cff */
        /* <DEDUP_REMOVED lines=10> */
[----:B--2---:R-:W4:Y:S02]  /*0b10*/  LDG.E R17, desc[UR6][R10.64+0xc] ;  /* 0x00000c060a117981 */ /* 0x004f24000c1e1900 */
[----:B----4-:R-:W-:-:S05]  /*0b20*/  LOP3.LUT R17, R0, R17, RZ, 0x3c, !PT ;  /* 0x0000001100117212 */ /* 0x010fca00078e3cff */
[----:B------:R2:W-:Y:S04]  /*0b30*/  STG.E desc[UR6][R2.64+0xac], R17 ;  /* 0x0000ac1102007986 */ /* 0x0005e8000c101906 */
[----:B------:R-:W4:Y:S04]  /*0b40*/  LDG.E R0, desc[UR6][R4.64] ;  /* 0x0000000604007981 */ /* 0x000f28000c1e1900 */
[----:B---3--:R-:W4:Y:S04]  /*0b50*/  LDG.E R19, desc[UR6][R6.64] ;  /* 0x0000000606137981 */ /* 0x008f28000c1e1900 */
[----:B------:R-:W4:Y:S02]  /*0b60*/  LDG.E R12, desc[UR6][R10.64] ;  /* 0x000000060a0c7981 */ /* 0x000f24000c1e1900 */
[----:B----4-:R-:W-:-:S05]  /*0b70*/  LOP3.LUT R19, R12, R19, R0, 0x96, !PT ;  /* 0x000000130c137212 */ /* 0x010fca00078e9600 */
[----:B------:R-:W-:Y:S04]  /*0b80*/  STG.E desc[UR6][R2.64+0xb0], R19 ;  /* 0x0000b01302007986 */ /* 0x000fe8000c101906 */
[----:B------:R-:W3:Y:S04]  /*0b90*/  LDG.E R0, desc[UR6][R4.64+0x4] ;  /* 0x0000040604007981 */ /* 0x000ee8000c1e1900 */
[----:B-1----:R-:W3:Y:S04]  /*0ba0*/  LDG.E R13, desc[UR6][R6.64+0x4] ;  /* 0x00000406060d7981 */ /* 0x002ee8000c1e1900 */
[----:B------:R-:W3:Y:S02]  /*0bb0*/  LDG.E R12, desc[UR6][R10.64+0x4] ;  /* 0x000004060a0c7981 */ /* 0x000ee4000c1e1900 */
[----:B---3--:R-:W-:-:S05]  /*0bc0*/  LOP3.LUT R13, R12, R13, R0, 0x96, !PT ;  /* 0x0000000d0c0d7212 */ /* 0x008fca00078e9600 */
[----:B------:R1:W-:Y:S04]  /*0bd0*/  STG.E desc[UR6][R2.64+0xb4], R13 ;  /* 0x0000b40d02007986 */ /* 0x0003e8000c101906 */
[----:B------:R-:W3:Y:S04]  /*0be0*/  LDG.E R0, desc[UR6][R4.64+0x8] ;  /* 0x0000080604007981 */ /* 0x000ee8000c1e1900 */
[----:B0-----:R-:W3:Y:S04]  /*0bf0*/  LDG.E R15, desc[UR6][R6.64+0x8] ;  /* 0x00000806060f7981 */ /* 0x001ee8000c1e1900 */
[----:B------:R-:W3:Y:S02]  /*0c00*/  LDG.E R12, desc[UR6][R10.64+0x8] ;  /* 0x000008060a0c7981 */ /* 0x000ee4000c1e1900 */
[----:B---3--:R-:W-:-:S05]  /*0c10*/  LOP3.LUT R15, R12, R15, R0, 0x96, !PT ;  /* 0x0000000f0c0f7212 */ /* 0x008fca00078e9600 */
[----:B------:R0:W-:Y:S04]  /*0c20*/  STG.E desc[UR6][R2.64+0xb8], R15 ;  /* 0x0000b80f02007986 */ /* 0x0001e8000c101906 */
[----:B------:R-:W3:Y:S04]  /*0c30*/  LDG.E R0, desc[UR6][R4.64+0xc] ;  /* 0x00000c0604007981 */ /* 0x000ee8000c1e1900 */
[----:B--2---:R-:W3:Y:S04]  /*0c40*/  LDG.E R17, desc[UR6][R6.64+0xc] ;  /* 0x00000c0606117981 */ /* 0x004ee8000c1e1900 */
[----:B------:R-:W3:Y:S02]  /*0c50*/  LDG.E R12, desc[UR6][R10.64+0xc] ;  /* 0x00000c060a0c7981 */ /* 0x000ee4000c1e1900 */
[----:B---3--:R-:W-:-:S05]  /*0c60*/  LOP3.LUT R17, R12, R17, R0, 0x96, !PT ;  /* 0x000000110c117212 */ /* 0x008fca00078e9600 */
[----:B------:R2:W-:Y:S04]  /*0c70*/  STG.E desc[UR6][R2.64+0xbc], R17 ;  /* 0x0000bc1102007986 */ /* 0x0005e8000c101906 */
        /* <DEDUP_REMOVED lines=11> */
[----:B------:R-:W-:Y:S04]  /*0d30*/  STG.E desc[UR6][R2.64+0xc8], R19 ;  /* 0x0000c81302007986 */ /* 0x000fe8000c101906 */
[----:B------:R-:W3:Y:S04]  /*0d40*/  LDG.E R0, desc[UR6][R8.64+0xc] ;  /* 0x00000c0608007981 */ /* 0x000ee8000c1e1900 */
[----:B--2---:R-:W3:Y:S02]  /*0d50*/  LDG.E R17, desc[UR6][R10.64+0xc] ;  /* 0x00000c060a117981 */ /* 0x004ee4000c1e1900 */
[----:B---3--:R-:W-:-:S05]  /*0d60*/  LOP3.LUT R17, R0, R17, RZ, 0x3c, !PT ;  /* 0x0000001100117212 */ /* 0x008fca00078e3cff */
[----:B------:R2:W-:Y:S04]  /*0d70*/  STG.E desc[UR6][R2.64+0xcc], R17 ;  /* 0x0000cc1102007986 */ /* 0x0005e8000c101906 */
        /* <DEDUP_REMOVED lines=34> */
[----:B------:R-:W-:Y:S04]  /*0fa0*/  STG.E desc[UR6][R2.64+0xe8], R19 ;  /* 0x0000e81302007986 */ /* 0x000fe8000c101906 */
[----:B------:R-:W3:Y:S04]  /*0fb0*/  LDG.E R0, desc[UR6][R6.64+0xc] ;  /* 0x00000c0606007981 */ /* 0x000ee8000c1e1900 */
[----:B------:R-:W3:Y:S04]  /*0fc0*/  LDG.E R13, desc[UR6][R8.64+0xc] ;  /* 0x00000c06080d7981 */ /* 0x000ee8000c1e1900 */
[----:B------:R-:W3:Y:S02]  /*0fd0*/  LDG.E R12, desc[UR6][R10.64+0xc] ;  /* 0x00000c060a0c7981 */ /* 0x000ee4000c1e1900 */
[----:B---3--:R-:W-:-:S05]  /*0fe0*/  LOP3.LUT R21, R12, R0, R13, 0x96, !PT ;  /* 0x000000000c157212 */ /* 0x008fca00078e960d */
[----:B------:R-:W-:Y:S04]  /*0ff0*/  STG.E desc[UR6][R2.64+0xec], R21 ;  /* 0x0000ec1502007986 */ /* 0x000fe8000c101906 */
[----:B------:R-:W3:Y:S04]  /*1000*/  LDG.E R0, desc[UR6][R4.64] ;  /* 0x0000000604007981 */ /* 0x000ee8000c1e1900 */
[----:B------:R-:W3:Y:S04]  /*1010*/  LDG.E R13, desc[UR6][R6.64] ;  /* 0x00000006060d7981 */ /* 0x000ee8000c1e1900 */
[----:B------:R-:W3:Y:S04]  /*1020*/  LDG.E R12, desc[UR6][R8.64] ;  /* 0x00000006080c7981 */ /* 0x000ee8000c1e1900 */
[----:B0-----:R-:W4:Y:S01]  /*1030*/  LDG.E R15, desc[UR6][R10.64] ;  /* 0x000000060a0f7981 */ /* 0x001f22000c1e1900 */
[----:B---3--:R-:W-:-:S04]  /*1040*/  LOP3.LUT R0, R12, R13, R0, 0x96, !PT ;  /* 0x0000000d0c007212 */ /* 0x008fc800078e9600 */
[----:B----4-:R-:W-:-:S05]  /*1050*/  LOP3.LUT R15, R0, R15, RZ, 0x3c, !PT ;  /* 0x0000000f000f7212 */ /* 0x010fca00078e3cff */
[----:B------:R0:W-:Y:S04]  /*1060*/  STG.E desc[UR6][R2.64+0xf0], R15 ;  /* 0x0000f00f02007986 */ /* 0x0001e8000c101906 */
[----:B------:R-:W3:Y:S04]  /*1070*/  LDG.E R0, desc[UR6][R4.64+0x4] ;  /* 0x0000040604007981 */ /* 0x000ee8000c1e1900 */
[----:B------:R-:W3:Y:S04]  /*1080*/  LDG.E R13, desc[UR6][R6.64+0x4] ;  /* 0x00000406060d7981 */ /* 0x000ee8000c1e1900 */
[----:B------:R-:W3:Y:S04]  /*1090*/  LDG.E R12, desc[UR6][R8.64+0x4] ;  /* 0x00000406080c7981 */ /* 0x000ee8000c1e1900 */
[----:B--2---:R-:W2:Y:S01]  /*10a0*/  LDG.E R17, desc[UR6][R10.64+0x4] ;  /* 0x000004060a117981 */ /* 0x004ea2000c1e1900 */
[----:B---3--:R-:W-:-:S04]  /*10b0*/  LOP3.LUT R0, R12, R13, R0, 0x96, !PT ;  /* 0x0000000d0c007212 */ /* 0x008fc800078e9600 */
[----:B--2---:R-:W-:-:S05]  /*10c0*/  LOP3.LUT R17, R0, R17, RZ, 0x3c, !PT ;  /* 0x0000001100117212 */ /* 0x004fca00078e3cff */
[----:B------:R1:W-:Y:S04]  /*10d0*/  STG.E desc[UR6][R2.64+0xf4], R17 ;  /* 0x0000f41102007986 */ /* 0x0003e8000c101906 */
[----:B------:R-:W2:Y:S04]  /*10e0*/  LDG.E R0, desc[UR6][R4.64+0x8] ;  /* 0x0000080604007981 */ /* 0x000ea8000c1e1900 */
[----:B------:R-:W2:Y:S04]  /*10f0*/  LDG.E R13, desc[UR6][R6.64+0x8] ;  /* 0x00000806060d7981 */ /* 0x000ea8000c1e1900 */
[----:B------:R-:W2:Y:S04]  /*1100*/  LDG.E R12, desc[UR6][R8.64+0x8] ;  /* 0x00000806080c7981 */ /* 0x000ea8000c1e1900 */
[----:B0-----:R-:W3:Y:S01]  /*1110*/  LDG.E R15, desc[UR6][R10.64+0x8] ;  /* 0x000008060a0f7981 */ /* 0x001ee2000c1e1900 */
[----:B--2---:R-:W-:-:S04]  /*1120*/  LOP3.LUT R0, R12, R13, R0, 0x96, !PT ;  /* 0x0000000d0c007212 */ /* 0x004fc800078e9600 */
[----:B---3--:R-:W-:-:S05]  /*1130*/  LOP3.LUT R15, R0, R15, RZ, 0x3c, !PT ;  /* 0x0000000f000f7212 */ /* 0x008fca00078e3cff */
[----:B------:R-:W-:Y:S04]  /*1140*/  STG.E desc[UR6][R2.64+0xf8], R15 ;  /* 0x0000f80f02007986 */ /* 0x000fe8000c101906 */
[----:B------:R-:W2:Y:S04]  /*1150*/  LDG.E R0, desc[UR6][R4.64+0xc] ;  /* 0x00000c0604007981 */ /* 0x000ea8000c1e1900 */
[----:B------:R-:W2:Y:S04]  /*1160*/  LDG.E R13, desc[UR6][R6.64+0xc] ;  /* 0x00000c06060d7981 */ /* 0x000ea8000c1e1900 */
[----:B------:R-:W2:Y:S04]  /*1170*/  LDG.E R12, desc[UR6][R8.64+0xc] ;  /* 0x00000c06080c7981 */ /* 0x000ea8000c1e1900 */
[----:B-1----:R-:W3:Y:S01]  /*1180*/  LDG.E R17, desc[UR6][R10.64+0xc] ;  /* 0x00000c060a117981 */ /* 0x002ee2000c1e1900 */
[----:B--2---:R-:W-:-:S04]  /*1190*/  LOP3.LUT R0, R12, R13, R0, 0x96, !PT ;  /* 0x0000000d0c007212 */ /* 0x004fc800078e9600 */
[----:B---3--:R-:W-:-:S05]  /*11a0*/  LOP3.LUT R17, R0, R17, RZ, 0x3c, !PT ;  /* 0x0000001100117212 */ /* 0x008fca00078e3cff */
[----:B------:R-:W-:Y:S01]  /*11b0*/  STG.E desc[UR6][R2.64+0xfc], R17 ;  /* 0x0000fc1102007986 */ /* 0x000fe2000c101906 */
[----:B------:R-:W-:Y:S05]  /*11c0*/  EXIT ;  /* 0x000000000000794d */ /* 0x000fea0003800000 */
.L_x_3:
        /* <DEDUP_REMOVED lines=11> */
.L_x_36:


//--------------------- .text._ZN3x863gpu12mar_multiplyEPKjjjS2_jjPj --------------------------
	.section	.text._ZN3x863gpu12mar_multiplyEPKjjjS2_jjPj,"ax",@progbits
	.align	128
        .global         _ZN3x863gpu12mar_multiplyEPKjjjS2_jjPj
        .type           _ZN3x863gpu12mar_multiplyEPKjjjS2_jjPj,@function
        .size           _ZN3x863gpu12mar_multiplyEPKjjjS2_jjPj,(.L_x_37 - _ZN3x863gpu12mar_multiplyEPKjjjS2_jjPj)
        .other          _ZN3x863gpu12mar_multiplyEPKjjjS2_jjPj,@"STO_CUDA_ENTRY STV_DEFAULT"
_ZN3x863gpu12mar_multiplyEPKjjjS2_jjPj:
.text._ZN3x863gpu12mar_multiplyEPKjjjS2_jjPj:
[----:B------:R-:W-:Y:S01]  /*0000*/  LDC R1, c[0x0][0x37c] ;  /* 0x0000df00ff017b82 */ /* 0x000fe20000000800 */
[----:B------:R-:W0:Y:S02]  /*0010*/  LDCU UR5, c[0x0][0x38c] ;  /* 0x00007180ff0577ac */ /* 0x000e240008000800 */
[----:B0-----:R-:W-:-:S13]  /*0020*/  ISETP.NE.AND P0, PT, RZ, UR5, PT ;  /* 0x00000005ff007c0c */ /* 0x001fda000bf05270 */
[----:B------:R-:W-:Y:S05]  /*0030*/  @!P0 EXIT ;  /* 0x000000000000894d */ /* 0x000fea0003800000 */
[----:B------:R-:W0:Y:S01]  /*0040*/  LDC R5, c[0x0][0x39c] ;  /* 0x0000e700ff057b82 */ /* 0x000e220000000800 */
[----:B------:R-:W1:Y:S01]  /*0050*/  S2R R0, SR_CTAID.X ;  /* 0x0000000000007919 */ /* 0x000e620000002500 */
[----:B------:R-:W2:Y:S01]  /*0060*/  LDCU UR4, c[0x0][0x360] ;  /* 0x00006c00ff0477ac */ /* 0x000ea20008000800 */
[----:B------:R-:W3:Y:S01]  /*0070*/  S2R R3, SR_TID.X ;  /* 0x0000000000037919 */ /* 0x000ee20000002100 */
[----:B0-----:R-:W-:-:S13]  /*0080*/  ISETP.GE.U32.AND P0, PT, R5, 0x20, PT ;  /* 0x000000200500780c */ /* 0x001fda0003f06070 */
[----:B-123--:R-:W-:Y:S05]  /*0090*/  @!P0 EXIT ;  /* 0x000000000000894d */ /* 0x00efea0003800000 */
[----:B------:R-:W0:Y:S01]  /*00a0*/  LDCU.64 UR6, c[0x0][0x3a0] ;  /* 0x00007400ff0677ac */ /* 0x000e220008000a00 */
[----:B------:R-:W-:Y:S01]  /*00b0*/  IMAD R0, R0, UR4, R3 ;  /* 0x0000000400007c24 */ /* 0x000fe2000f8e0203 */
[----:B------:R-:W-:Y:S02]  /*00c0*/  SHF.R.U32.HI R7, RZ, 0x5, R5 ;  /* 0x00000005ff077819 */ /* 0x000fe40000011605 */
[----:B------:R-:W-:Y:S01]  /*00d0*/  LOP3.LUT R5, R5, 0x60, RZ, 0xc0, !PT ;  /* 0x0000006005057812 */ /* 0x000fe200078ec0ff */
[----:B------:R-:W-:Y:S01]  /*00e0*/  IMAD R0, R0, UR5, RZ ;  /* 0x0000000500007c24 */ /* 0x000fe2000f8e02ff */
[----:B------:R-:W1:Y:S04]  /*00f0*/  LDCU.64 UR8, c[0x0][0x358] ;  /* 0x00006b00ff0877ac */ /* 0x000e680008000a00 */
[--C-:B------:R-:W-:Y:S01]  /*0100*/  SHF.R.U32.HI R2, RZ, 0x3, R0.reuse ;  /* 0x00000003ff027819 */ /* 0x100fe20000011600 */
[----:B------:R-:W-:Y:S01]  /*0110*/  UMOV UR4, URZ ;  /* 0x000000ff00047c82 */ /* 0x000fe20008000000 */
[----:B------:R-:W-:-:S02]  /*0120*/  SHF.R.U32.HI R6, RZ, 0x5, R0 ;  /* 0x00000005ff067819 */ /* 0x000fc40000011600 */
[----:B------:R-:W-:Y:S02]  /*0130*/  LOP3.LUT R4, R2, 0x1ffffffc, RZ, 0xc0, !PT ;  /* 0x1ffffffc02047812 */ /* 0x000fe400078ec0ff */
[----:B------:R-:W-:Y:S02]  /*0140*/  LOP3.LUT R2, R7, 0x7, RZ, 0xc0, !PT ;  /* 0x0000000707027812 */ /* 0x000fe400078ec0ff */
[----:B0-----:R-:W-:-:S03]  /*0150*/  IADD3 R4, P1, PT, R4, UR6, RZ ;  /* 0x0000000604047c10 */ /* 0x001fc6000ff3e0ff */
[----:B------:R-:W-:Y:S01]  /*0160*/  VIADD R3, R2, 0xffffffff ;  /* 0xffffffff02037836 */ /* 0x000fe20000000000 */
[----:B------:R-:W-:Y:S02]  /*0170*/  IADD3 R2, P2, PT, R4, 0x10, RZ ;  /* 0x0000001004027810 */ /* 0x000fe40007f5e0ff */
[C---:B------:R-:W-:Y:S01]  /*0180*/  LOP3.LUT R4, R7.reuse, 0x7fffff8, RZ, 0xc0, !PT ;  /* 0x07fffff807047812 */ /* 0x040fe200078ec0ff */
[----:B------:R-:W-:Y:S01]  /*0190*/  VIADD R7, R7, 0xffffffff ;  /* 0xffffffff07077836 */ /* 0x000fe20000000000 */
[----:B------:R-:W-:Y:S02]  /*01a0*/  ISETP.GE.U32.AND P0, PT, R3, 0x3, PT ;  /* 0x000000030300780c */ /* 0x000fe40003f06070 */
[----:B------:R-:W-:Y:S01]  /*01b0*/  IADD3.X R3, PT, PT, RZ, UR7, RZ, P2, P1 ;  /* 0x00000007ff037c10 */ /* 0x000fe200097e24ff */
[----:B-1----:R-:W-:-:S10]  /*01c0*/  IMAD.MOV R8, RZ, RZ, -R4 ;  /* 0x000000ffff087224 */ /* 0x002fd400078e0a04 */
.L_x_9:
[----:B0-----:R-:W0:Y:S01]  /*01d0*/  LDC.64 R10, c[0x0][0x380] ;  /* 0x0000e000ff0a7b82 */ /* 0x001e220000000a00 */
[----:B---3--:R-:W-:Y:S01]  /*01e0*/  VIADD R9, R0, UR4 ;  /* 0x0000000400097c36 */ /* 0x008fe20008000000 */
[----:B-1----:R-:W1:Y:S04]  /*01f0*/  LDCU UR11, c[0x0][0x39c] ;  /* 0x00007380ff0b77ac */ /* 0x002e680008000800 */
[----:B--2---:R-:W-:Y:S01]  /*0200*/  SHF.R.U32.HI R13, RZ, 0x5, R9 ;  /* 0x00000005ff0d7819 */ /* 0x004fe20000011609 */
[----:B------:R-:W2:Y:S04]  /*0210*/  LDCU UR6, c[0x0][0x38c] ;  /* 0x00007180ff0677ac */ /* 0x000ea80008000800 */
[----:B0-----:R-:W-:-:S06]  /*0220*/  IMAD.WIDE.U32 R10, R13, 0x4, R10 ;  /* 0x000000040d0a7825 */ /* 0x001fcc00078e000a */
[----:B------:R0:W3:Y:S01]  /*0230*/  LDG.E R10, desc[UR8][R10.64] ;  /* 0x000000080a0a7981 */ /* 0x0000e2000c1e1900 */
[----:B------:R-:W-:Y:S01]  /*0240*/  ISETP.GE.U32.AND P1, PT, R7, 0x7, PT ;  /* 0x000000070700780c */ /* 0x000fe20003f26070 */
[----:B------:R-:W-:Y:S01]  /*0250*/  IMAD.MOV.U32 R12, RZ, RZ, 0x1 ;  /* 0x00000001ff0c7424 */ /* 0x000fe200078e00ff */
[----:B-1----:R-:W-:Y:S02]  /*0260*/  UIMAD UR5, UR4, UR11, URZ ;  /* 0x0000000b040572a4 */ /* 0x002fe4000f8e02ff */
[----:B------:R-:W-:Y:S02]  /*0270*/  UIADD3 UR4, UPT, UPT, UR4, 0x1, URZ ;  /* 0x0000000104047890 */ /* 0x000fe4000fffe0ff */
[----:B------:R-:W-:Y:S01]  /*0280*/  SHF.L.W.U32 R9, R12, R9, RZ ;  /* 0x000000090c097219 */ /* 0x000fe20000000eff */
[----:B------:R-:W-:Y:S02]  /*0290*/  USHF.R.U32.HI UR10, URZ, 0x5, UR5 ;  /* 0x00000005ff0a7899 */ /* 0x000fe40008011605 */
[----:B--2---:R-:W-:Y:S01]  /*02a0*/  UISETP.NE.AND UP0, UPT, UR4, UR6, UPT ;  /* 0x000000060400728c */ /* 0x004fe2000bf05270 */
[----:B0-----:R-:W-:Y:S01]  /*02b0*/  IMAD.MOV.U32 R11, RZ, RZ, RZ ;  /* 0x000000ffff0b7224 */ /* 0x001fe200078e00ff */
[----:B---3--:R-:W-:-:S02]  /*02c0*/  LOP3.LUT R9, R10, R9, RZ, 0xc0, !PT ;  /* 0x000000090a097212 */ /* 0x008fc400078ec0ff */
[----:B------:R-:W-:Y:S07]  /*02d0*/  @!P1 BRA `(.L_x_4) ;  /* 0x0000000000f89947 */ /* 0x000fee0003800000 */
[----:B------:R-:W0:Y:S01]  /*02e0*/  LDCU.64 UR6, c[0x0][0x390] ;  /* 0x00007200ff0677ac */ /* 0x000e220008000a00 */
[----:B------:R-:W-:Y:S01]  /*02f0*/  ISETP.NE.AND P4, PT, R9, RZ, PT ;  /* 0x000000ff0900720c */ /* 0x000fe20003f85270 */
[----:B------:R-:W-:Y:S01]  /*0300*/  IMAD.MOV.U32 R16, RZ, RZ, R2 ;  /* 0x000000ffff107224 */ /* 0x000fe200078e0002 */
[----:B------:R-:W-:Y:S01]  /*0310*/  USHF.R.U32.HI UR5, URZ, 0x3, UR5 ;  /* 0x00000003ff057899 */ /* 0x000fe20008011605 */
[----:B------:R-:W-:Y:S02]  /*0320*/  IMAD.MOV.U32 R19, RZ, RZ, R3 ;  /* 0x000000ffff137224 */ /* 0x000fe400078e0003 */
[----:B------:R-:W-:Y:S01]  /*0330*/  IMAD.MOV.U32 R14, RZ, RZ, R8 ;  /* 0x000000ffff0e7224 */ /* 0x000fe200078e0008 */
[----:B------:R-:W-:-:S04]  /*0340*/  ULOP3.LUT UR5, UR5, 0x1ffffffc, URZ, 0xc0, !UPT ;  /* 0x1ffffffc05057892 */ /* 0x000fc8000f8ec0ff */
[----:B0-----:R-:W-:-:S04]  /*0350*/  UIADD3 UR5, UP1, UPT, UR5, UR6, URZ ;  /* 0x0000000605057290 */ /* 0x001fc8000ff3e0ff */
[----:B------:R-:W-:-:S04]  /*0360*/  UIADD3 UR5, UP2, UPT, UR5, 0x10, URZ ;  /* 0x0000001005057890 */ /* 0x000fc8000ff5e0ff */
[----:B------:R-:W-:Y:S02]  /*0370*/  UIADD3.X UR6, UPT, UPT, URZ, URZ, UR7, UP2, UP1 ;  /* 0x000000ffff067290 */ /* 0x000fe400097e2407 */
[----:B------:R-:W-:-:S04]  /*0380*/  IMAD.U32 R10, RZ, RZ, UR5 ;  /* 0x00000005ff0a7e24 */ /* 0x000fc8000f8e00ff */
[----:B------:R-:W-:-:S07]  /*0390*/  IMAD.U32 R11, RZ, RZ, UR6 ;  /* 0x00000006ff0b7e24 */ /* 0x000fce000f8e00ff */
.L_x_5:
[----:B-1----:R-:W-:Y:S01]  /*03a0*/  IMAD.MOV.U32 R12, RZ, RZ, R16 ;  /* 0x000000ffff0c7224 */ /* 0x002fe200078e0010 */
[----:B------:R-:W2:Y:S01]  /*03b0*/  LDG.E R15, desc[UR8][R10.64+-0x10] ;  /* 0xfffff0080a0f7981 */ /* 0x000ea2000c1e1900 */
[----:B------:R-:W-:-:S05]  /*03c0*/  IMAD.MOV.U32 R13, RZ, RZ, R19 ;  /* 0x000000ffff0d7224 */ /* 0x000fca00078e0013 */
[----:B------:R-:W3:Y:S04]  /*03d0*/  LDG.E R16, desc[UR8][R12.64+-0x10] ;  /* 0xfffff0080c107981 */ /* 0x000ee8000c1e1900 */
[----:B------:R-:W4:Y:S04]  /*03e0*/  LDG.E R17, desc[UR8][R12.64+-0xc] ;  /* 0xfffff4080c117981 */ /* 0x000f28000c1e1900 */
[----:B------:R-:W5:Y:S01]  /*03f0*/  LDG.E R19, desc[UR8][R12.64+-0x8] ;  /* 0xfffff8080c137981 */ /* 0x000f62000c1e1900 */
[----:B--2---:R-:W-:-:S04]  /*0400*/  SEL R15, R15, RZ, P4 ;  /* 0x000000ff0f0f7207 */ /* 0x004fc80002000000 */
[----:B---3--:R-:W-:-:S05]  /*0410*/  LOP3.LUT R15, R16, R15, RZ, 0x3c, !PT ;  /* 0x0000000f100f7212 */ /* 0x008fca00078e3cff */
[----:B------:R-:W-:Y:S04]  /*0420*/  STG.E desc[UR8][R12.64+-0x10], R15 ;  /* 0xfffff00f0c007986 */ /* 0x000fe8000c101908 */
[----:B------:R-:W2:Y:S02]  /*0430*/  LDG.E R16, desc[UR8][R10.64+-0xc] ;  /* 0xfffff4080a107981 */ /* 0x000ea4000c1e1900 */
[----:B--2---:R-:W-:-:S04]  /*0440*/  SEL R16, R16, RZ, P4 ;  /* 0x000000ff10107207 */ /* 0x004fc80002000000 */
[----:B----4-:R-:W-:-:S05]  /*0450*/  LOP3.LUT R17, R17, R16, RZ, 0x3c, !PT ;  /* 0x0000001011117212 */ /* 0x010fca00078e3cff */
[----:B------:R0:W-:Y:S04]  /*0460*/  STG.E desc[UR8][R12.64+-0xc], R17 ;  /* 0xfffff4110c007986 */ /* 0x0001e8000c101908 */
[----:B------:R-:W2:Y:S04]  /*0470*/  LDG.E R16, desc[UR8][R10.64+-0x8] ;  /* 0xfffff8080a107981 */ /* 0x000ea8000c1e1900 */
[----:B0-----:R-:W3:Y:S01]  /*0480*/  LDG.E R17, desc[UR8][R12.64] ;  /* 0x000000080c117981 */ /* 0x001ee2000c1e1900 */
[----:B--2---:R-:W-:-:S04]  /*0490*/  SEL R16, R16, RZ, P4 ;  /* 0x000000ff10107207 */ /* 0x004fc80002000000 */
[----:B-----5:R-:W-:Y:S02]  /*04a0*/  LOP3.LUT R19, R19, R16, RZ, 0x3c, !PT ;  /* 0x0000001013137212 */ /* 0x020fe400078e3cff */
[----:B------:R-:W2:Y:S04]  /*04b0*/  LDG.E R16, desc[UR8][R12.64+-0x4] ;  /* 0xfffffc080c107981 */ /* 0x000ea8000c1e1900 */
[----:B------:R0:W-:Y:S04]  /*04c0*/  STG.E desc[UR8][R12.64+-0x8], R19 ;  /* 0xfffff8130c007986 */ /* 0x0001e8000c101908 */
[----:B------:R-:W4:Y:S04]  /*04d0*/  LDG.E R15, desc[UR8][R10.64+-0x4] ;  /* 0xfffffc080a0f7981 */ /* 0x000f28000c1e1900 */
[----:B0-----:R-:W5:Y:S01]  /*04e0*/  LDG.E R19, desc[UR8][R12.64+0x4] ;  /* 0x000004080c137981 */ /* 0x001f62000c1e1900 */
[----:B----4-:R-:W-:-:S04]  /*04f0*/  SEL R15, R15, RZ, P4 ;  /* 0x000000ff0f0f7207 */ /* 0x010fc80002000000 */
[----:B--2---:R-:W-:-:S05]  /*0500*/  LOP3.LUT R15, R16, R15, RZ, 0x3c, !PT ;  /* 0x0000000f100f7212 */ /* 0x004fca00078e3cff */
[----:B------:R-:W-:Y:S04]  /*0510*/  STG.E desc[UR8][R12.64+-0x4], R15 ;  /* 0xfffffc0f0c007986 */ /* 0x000fe8000c101908 */
[----:B------:R-:W2:Y:S02]  /*0520*/  LDG.E R16, desc[UR8][R10.64] ;  /* 0x000000080a107981 */ /* 0x000ea4000c1e1900 */
[----:B--2---:R-:W-:-:S04]  /*0530*/  SEL R16, R16, RZ, P4 ;  /* 0x000000ff10107207 */ /* 0x004fc80002000000 */
[----:B---3--:R-:W-:-:S05]  /*0540*/  LOP3.LUT R17, R17, R16, RZ, 0x3c, !PT ;  /* 0x0000001011117212 */ /* 0x008fca00078e3cff */
[----:B------:R0:W-:Y:S04]  /*0550*/  STG.E desc[UR8][R12.64], R17 ;  /* 0x000000110c007986 */ /* 0x0001e8000c101908 */
[----:B------:R-:W2:Y:S04]  /*0560*/  LDG.E R16, desc[UR8][R10.64+0x4] ;  /* 0x000004080a107981 */ /* 0x000ea8000c1e1900 */
[----:B0-----:R-:W3:Y:S01]  /*0570*/  LDG.E R17, desc[UR8][R12.64+0xc] ;  /* 0x00000c080c117981 */ /* 0x001ee2000c1e1900 */
[----:B--2---:R-:W-:-:S04]  /*0580*/  SEL R16, R16, RZ, P4 ;  /* 0x000000ff10107207 */ /* 0x004fc80002000000 */
[----:B-----5:R-:W-:Y:S02]  /*0590*/  LOP3.LUT R19, R19, R16, RZ, 0x3c, !PT ;  /* 0x0000001013137212 */ /* 0x020fe400078e3cff */
[----:B------:R-:W2:Y:S04]  /*05a0*/  LDG.E R16, desc[UR8][R12.64+0x8] ;  /* 0x000008080c107981 */ /* 0x000ea8000c1e1900 */
[----:B------:R0:W-:Y:S04]  /*05b0*/  STG.E desc[UR8][R12.64+0x4], R19 ;  /* 0x000004130c007986 */ /* 0x0001e8000c101908 */
[----:B------:R-:W4:Y:S02]  /*05c0*/  LDG.E R15, desc[UR8][R10.64+0x8] ;  /* 0x000008080a0f7981 */ /* 0x000f24000c1e1900 */
[----:B----4-:R-:W-:-:S04]  /*05d0*/  SEL R15, R15, RZ, P4 ;  /* 0x000000ff0f0f7207 */ /* 0x010fc80002000000 */
[----:B--2---:R-:W-:-:S05]  /*05e0*/  LOP3.LUT R15, R16, R15, RZ, 0x3c, !PT ;  /* 0x0000000f100f7212 */ /* 0x004fca00078e3cff */
[----:B------:R1:W-:Y:S04]  /*05f0*/  STG.E desc[UR8][R12.64+0x8], R15 ;  /* 0x0000080f0c007986 */ /* 0x0003e8000c101908 */
[----:B------:R2:W4:Y:S01]  /*0600*/  LDG.E R16, desc[UR8][R10.64+0xc] ;  /* 0x00000c080a107981 */ /* 0x000522000c1e1900 */
[----:B------:R-:W-:-:S05]  /*0610*/  VIADD R14, R14, 0x8 ;  /* 0x000000080e0e7836 */ /* 0x000fca0000000000 */
[----:B------:R-:W-:Y:S02]  /*0620*/  ISETP.NE.AND P1, PT, R14, RZ, PT ;  /* 0x000000ff0e00720c */ /* 0x000fe40003f25270 */
[----:B--2---:R-:W-:-:S05]  /*0630*/  IADD3 R10, P2, PT, R10, 0x20, RZ ;  /* 0x000000200a0a7810 */ /* 0x004fca0007f5e0ff */
[----:B------:R-:W-:Y:S01]  /*0640*/  IMAD.X R11, RZ, RZ, R11, P2 ;  /* 0x000000ffff0b7224 */ /* 0x000fe200010e060b */
[----:B----4-:R-:W-:-:S04]  /*0650*/  SEL R16, R16, RZ, P4 ;  /* 0x000000ff10107207 */ /* 0x010fc80002000000 */
[----:B---3--:R-:W-:Y:S02]  /*0660*/  LOP3.LUT R17, R17, R16, RZ, 0x3c, !PT ;  /* 0x0000001011117212 */ /* 0x008fe400078e3cff */
[----:B------:R-:W-:-:S03]  /*0670*/  IADD3 R16, P3, PT, R12, 0x20, RZ ;  /* 0x000000200c107810 */ /* 0x000fc60007f7e0ff */
[----:B------:R1:W-:Y:S02]  /*0680*/  STG.E desc[UR8][R12.64+0xc], R17 ;  /* 0x00000c110c007986 */ /* 0x0003e4000c101908 */
[----:B0-----:R-:W-:Y:S01]  /*0690*/  IMAD.X R19, RZ, RZ, R13, P3 ;  /* 0x000000ffff137224 */ /* 0x001fe200018e060d */
[----:B------:R-:W-:Y:S07]  /*06a0*/  @P1 BRA `(.L_x_5) ;  /* 0xfffffffc003c1947 */ /* 0x000fee000383ffff */
[----:B------:R-:W-:-:S07]  /*06b0*/  IMAD.MOV.U32 R11, RZ, RZ, R4 ;  /* 0x000000ffff0b7224 */ /* 0x000fce00078e0004 */
.L_x_4:
[----:B------:R-:W-:-:S09]  /*06c0*/  ULOP3.LUT UP1, URZ, UR11, 0xe0, URZ, 0xc0, !UPT ;  /* 0x000000e00bff7892 */ /* 0x000fd2000f82c0ff */
[----:B------:R-:W-:Y:S05]  /*06d0*/  BRA.U !UP1, `(.L_x_6) ;  /* 0x0000000509547547 */ /* 0x000fea000b800000 */
[----:B------:R-:W-:Y:S01]  /*06e0*/  ISETP.NE.AND P1, PT, R5, RZ, PT ;  /* 0x000000ff0500720c */ /* 0x000fe20003f25270 */
[----:B------:R-:W-:-:S12]  /*06f0*/  @!P0 BRA `(.L_x_7) ;  /* 0x0000000000988947 */ /* 0x000fd80003800000 */
[----:B-1----:R-:W0:Y:S01]  /*0700*/  LDC.64 R16, c[0x0][0x390] ;  /* 0x0000e400ff107b82 */ /* 0x002e220000000a00 */
[----:B------:R-:W-:Y:S01]  /*0710*/  VIADD R15, R11, UR10 ;  /* 0x0000000a0b0f7c36 */ /* 0x000fe20008000000 */
[----:B------:R-:W1:Y:S01]  /*0720*/  LDCU.64 UR6, c[0x0][0x3a0] ;  /* 0x00007400ff0677ac */ /* 0x000e620008000a00 */
[----:B------:R-:W-:-:S05]  /*0730*/  IMAD.IADD R19, R6, 0x1, R11 ;  /* 0x0000000106137824 */ /* 0x000fca00078e020b */
[----:B------:R-:W2:Y:S01]  /*0740*/  LDC.64 R12, c[0x0][0x3a0] ;  /* 0x0000e800ff0c7b82 */ /* 0x000ea20000000a00 */
[----:B0-----:R-:W-:-:S07]  /*0750*/  IMAD.WIDE.U32 R16, R15, 0x4, R16 ;  /* 0x000000040f107825 */ /* 0x001fce00078e0010 */
[----:B------:R-:W0:Y:S01]  /*0760*/  LDC.64 R14, c[0x0][0x390] ;  /* 0x0000e400ff0e7b82 */ /* 0x000e220000000a00 */
[----:B------:R3:W4:Y:S01]  /*0770*/  LDG.E R16, desc[UR8][R16.64] ;  /* 0x0000000810107981 */ /* 0x000722000c1e1900 */
[----:B--2---:R-:W-:-:S05]  /*0780*/  IMAD.WIDE.U32 R12, R19, 0x4, R12 ;  /* 0x00000004130c7825 */ /* 0x004fca00078e000c */
[----:B------:R-:W2:Y:S01]  /*0790*/  LDG.E R19, desc[UR8][R12.64] ;  /* 0x000000080c137981 */ /* 0x000ea2000c1e1900 */
[----:B------:R-:W-:Y:S02]  /*07a0*/  IADD3 R20, P3, PT, R11, UR10, RZ ;  /* 0x0000000a0b147c10 */ /* 0x000fe4000ff7e0ff */
[----:B------:R-:W-:Y:S02]  /*07b0*/  ISETP.NE.AND P2, PT, R9, RZ, PT ;  /* 0x000000ff0900720c */ /* 0x000fe40003f45270 */
[----:B------:R-:W-:Y:S01]  /*07c0*/  IADD3 R18, P4, PT, R6, R11, RZ ;  /* 0x0000000b06127210 */ /* 0x000fe20007f9e0ff */
[----:B------:R-:W-:Y:S01]  /*07d0*/  IMAD.X R21, RZ, RZ, RZ, P3 ;  /* 0x000000ffff157224 */ /* 0x000fe200018e06ff */
[----:B0-----:R-:W-:-:S03]  /*07e0*/  LEA R14, P3, R20, R14, 0x2 ;  /* 0x0000000e140e7211 */ /* 0x001fc600078610ff */
[----:B---3--:R-:W-:Y:S01]  /*07f0*/  IMAD.X R17, RZ, RZ, RZ, P4 ;  /* 0x000000ffff117224 */ /* 0x008fe200020e06ff */
[----:B------:R-:W-:Y:S02]  /*0800*/  LEA.HI.X R15, R20, R15, R21, 0x2, P3 ;  /* 0x0000000f140f7211 */ /* 0x000fe400018f1415 */
[----:B----4-:R-:W-:Y:S02]  /*0810*/  SEL R10, R16, RZ, P2 ;  /* 0x000000ff100a7207 */ /* 0x010fe40001000000 */
[C---:B-1----:R-:W-:Y:S02]  /*0820*/  LEA R16, P3, R18.reuse, UR6, 0x2 ;  /* 0x0000000612107c11 */ /* 0x042fe4000f8610ff */
[----:B--2---:R-:W-:Y:S02]  /*0830*/  LOP3.LUT R19, R19, R10, RZ, 0x3c, !PT ;  /* 0x0000000a13137212 */ /* 0x004fe400078e3cff */
[----:B------:R-:W-:-:S03]  /*0840*/  LEA.HI.X R17, R18, UR7, R17, 0x2, P3 ;  /* 0x0000000712117c11 */ /* 0x000fc600098f1411 */
[----:B------:R0:W-:Y:S04]  /*0850*/  STG.E desc[UR8][R12.64], R19 ;  /* 0x000000130c007986 */ /* 0x0001e8000c101908 */
[----:B------:R-:W2:Y:S04]  /*0860*/  LDG.E R10, desc[UR8][R14.64+0x4] ;  /* 0x000004080e0a7981 */ /* 0x000ea8000c1e1900 */
[----:B------:R-:W3:Y:S04]  /*0870*/  LDG.E R21, desc[UR8][R16.64+0x4] ;  /* 0x0000040810157981 */ /* 0x000ee8000c1e1900 */
[----:B------:R-:W4:Y:S04]  /*0880*/  LDG.E R23, desc[UR8][R16.64+0x8] ;  /* 0x0000080810177981 */ /* 0x000f28000c1e1900 */
[----:B0-----:R-:W5:Y:S01]  /*0890*/  LDG.E R13, desc[UR8][R16.64+0xc] ;  /* 0x00000c08100d7981 */ /* 0x001f62000c1e1900 */
[----:B--2---:R-:W-:-:S04]  /*08a0*/  SEL R10, R10, RZ, P2 ;  /* 0x000000ff0a0a7207 */ /* 0x004fc80001000000 */
[----:B---3--:R-:W-:-:S05]  /*08b0*/  LOP3.LUT R21, R21, R10, RZ, 0x3c, !PT ;  /* 0x0000000a15157212 */ /* 0x008fca00078e3cff */
[----:B------:R0:W-:Y:S04]  /*08c0*/  STG.E desc[UR8][R16.64+0x4], R21 ;  /* 0x0000041510007986 */ /* 0x0001e8000c101908 */
[----:B------:R-:W2:Y:S02]  /*08d0*/  LDG.E R10, desc[UR8][R14.64+0x8] ;  /* 0x000008080e0a7981 */ /* 0x000ea4000c1e1900 */
[----:B--2---:R-:W-:-:S04]  /*08e0*/  SEL R10, R10, RZ, P2 ;  /* 0x000000ff0a0a7207 */ /* 0x004fc80001000000 */
[----:B----4-:R-:W-:-:S05]  /*08f0*/  LOP3.LUT R23, R23, R10, RZ, 0x3c, !PT ;  /* 0x0000000a17177212 */ /* 0x010fca00078e3cff */
[----:B------:R0:W-:Y:S04]  /*0900*/  STG.E desc[UR8][R16.64+0x8], R23 ;  /* 0x0000081710007986 */ /* 0x0001e8000c101908 */
[----:B------:R-:W2:Y:S01]  /*0910*/  LDG.E R10, desc[UR8][R14.64+0xc] ;  /* 0x00000c080e0a7981 */ /* 0x000ea2000c1e1900 */
[----:B------:R-:W-:Y:S01]  /*0920*/  VIADD R11, R11, 0x4 ;  /* 0x000000040b0b7836 */ /* 0x000fe20000000000 */
[----:B--2---:R-:W-:-:S04]  /*0930*/  SEL R10, R10, RZ, P2 ;  /* 0x000000ff0a0a7207 */ /* 0x004fc80001000000 */
[----:B-----5:R-:W-:-:S05]  /*0940*/  LOP3.LUT R13, R13, R10, RZ, 0x3c, !PT ;  /* 0x0000000a0d0d7212 */ /* 0x020fca00078e3cff */
[----:B------:R0:W-:Y:S02]  /*0950*/  STG.E desc[UR8][R16.64+0xc], R13 ;  /* 0x00000c0d10007986 */ /* 0x0001e4000c101908 */
.L_x_7:
[----:B------:R-:W-:Y:S05]  /*0960*/  @!P1 BRA `(.L_x_6) ;  /* 0x0000000000b09947 */ /* 0x000fea0003800000 */
[----:B------:R-:W-:Y:S01]  /*0970*/  ISETP.NE.AND P1, PT, R5, 0x20, PT ;  /* 0x000000200500780c */ /* 0x000fe20003f25270 */
[----:B------:R-:W-:-:S12]  /*0980*/  ULOP3.LUT UP1, URZ, UR11, 0x20, URZ, 0xc0, !UPT ;  /* 0x000000200bff7892 */ /* 0x000fd8000f82c0ff */
[----:B------:R-:W-:Y:S05]  /*0990*/  @!P1 BRA `(.L_x_8) ;  /* 0x0000000000709947 */ /* 0x000fea0003800000 */
[----:B-1----:R-:W1:Y:S01]  /*09a0*/  LDC.64 R14, c[0x0][0x390] ;  /* 0x0000e400ff0e7b82 */ /* 0x002e620000000a00 */
[----:B0-----:R-:W-:Y:S01]  /*09b0*/  VIADD R17, R11, UR10 ;  /* 0x0000000a0b117c36 */ /* 0x001fe20008000000 */
[----:B------:R-:W0:Y:S01]  /*09c0*/  LDCU.64 UR6, c[0x0][0x3a0] ;  /* 0x00007400ff0677ac */ /* 0x000e220008000a00 */
[----:B------:R-:W-:-:S05]  /*09d0*/  IMAD.IADD R19, R6, 0x1, R11 ;  /* 0x0000000106137824 */ /* 0x000fca00078e020b */
[----:B------:R-:W2:Y:S01]  /*09e0*/  LDC.64 R12, c[0x0][0x3a0] ;  /* 0x0000e800ff0c7b82 */ /* 0x000ea20000000a00 */
[----:B-1----:R-:W-:-:S07]  /*09f0*/  IMAD.WIDE.U32 R16, R17, 0x4, R14 ;  /* 0x0000000411107825 */ /* 0x002fce00078e000e */
[----:B------:R-:W1:Y:S01]  /*0a00*/  LDC.64 R14, c[0x0][0x390] ;  /* 0x0000e400ff0e7b82 */ /* 0x000e620000000a00 */
[----:B------:R-:W3:Y:S01]  /*0a10*/  LDG.E R16, desc[UR8][R16.64] ;  /* 0x0000000810107981 */ /* 0x000ee2000c1e1900 */
[----:B--2---:R-:W-:-:S05]  /*0a20*/  IMAD.WIDE.U32 R12, R19, 0x4, R12 ;  /* 0x00000004130c7825 */ /* 0x004fca00078e000c */
[----:B------:R-:W2:Y:S01]  /*0a30*/  LDG.E R19, desc[UR8][R12.64] ;  /* 0x000000080c137981 */ /* 0x000ea2000c1e1900 */
[----:B------:R-:W-:Y:S02]  /*0a40*/  IADD3 R18, P2, PT, R11, UR10, RZ ;  /* 0x0000000a0b127c10 */ /* 0x000fe4000ff5e0ff */
[----:B------:R-:W-:Y:S02]  /*0a50*/  ISETP.NE.AND P1, PT, R9, RZ, PT ;  /* 0x000000ff0900720c */ /* 0x000fe40003f25270 */
[----:B------:R-:W-:Y:S01]  /*0a60*/  IADD3 R21, P3, PT, R6, R11, RZ ;  /* 0x0000000b06157210 */ /* 0x000fe20007f7e0ff */
[----:B------:R-:W-:Y:S01]  /*0a70*/  IMAD.X R20, RZ, RZ, RZ, P2 ;  /* 0x000000ffff147224 */ /* 0x000fe200010e06ff */
[----:B-1----:R-:W-:-:S04]  /*0a80*/  LEA R14, P2, R18, R14, 0x2 ;  /* 0x0000000e120e7211 */ /* 0x002fc800078410ff */
[----:B------:R-:W-:Y:S01]  /*0a90*/  LEA.HI.X R15, R18, R15, R20, 0x2, P2 ;  /* 0x0000000f120f7211 */ /* 0x000fe200010f1414 */
[----:B------:R-:W-:Y:S01]  /*0aa0*/  IMAD.X R18, RZ, RZ, RZ, P3 ;  /* 0x000000ffff127224 */ /* 0x000fe200018e06ff */
[----:B---3--:R-:W-:Y:S02]  /*0ab0*/  SEL R10, R16, RZ, P1 ;  /* 0x000000ff100a7207 */ /* 0x008fe40000800000 */
[----:B0-----:R-:W-:Y:S02]  /*0ac0*/  LEA R16, P2, R21, UR6, 0x2 ;  /* 0x0000000615107c11 */ /* 0x001fe4000f8410ff */
[----:B--2---:R-:W-:Y:S02]  /*0ad0*/  LOP3.LUT R19, R19, R10, RZ, 0x3c, !PT ;  /* 0x0000000a13137212 */ /* 0x004fe400078e3cff */
[----:B------:R-:W-:-:S03]  /*0ae0*/  LEA.HI.X R17, R21, UR7, R18, 0x2, P2 ;  /* 0x0000000715117c11 */ /* 0x000fc600090f1412 */
[----:B------:R2:W-:Y:S04]  /*0af0*/  STG.E desc[UR8][R12.64], R19 ;  /* 0x000000130c007986 */ /* 0x0005e8000c101908 */
[----:B------:R-:W3:Y:S04]  /*0b00*/  LDG.E R14, desc[UR8][R14.64+0x4] ;  /* 0x000004080e0e7981 */ /* 0x000ee8000c1e1900 */
[----:B------:R-:W4:Y:S01]  /*0b10*/  LDG.E R21, desc[UR8][R16.64+0x4] ;  /* 0x0000040810157981 */ /* 0x000f22000c1e1900 */
[----:B------:R-:W-:Y:S01]  /*0b20*/  VIADD R11, R11, 0x2 ;  /* 0x000000020b0b7836 */ /* 0x000fe20000000000 */
[----:B---3--:R-:W-:-:S04]  /*0b30*/  SEL R10, R14, RZ, P1 ;  /* 0x000000ff0e0a7207 */ /* 0x008fc80000800000 */
[----:B----4-:R-:W-:-:S05]  /*0b40*/  LOP3.LUT R21, R21, R10, RZ, 0x3c, !PT ;  /* 0x0000000a15157212 */ /* 0x010fca00078e3cff */
[----:B------:R2:W-:Y:S02]  /*0b50*/  STG.E desc[UR8][R16.64+0x4], R21 ;  /* 0x0000041510007986 */ /* 0x0005e4000c101908 */
.L_x_8:
[----:B------:R-:W-:Y:S05]  /*0b60*/  BRA.U !UP1, `(.L_x_6) ;  /* 0x0000000109307547 */ /* 0x000fea000b800000 */
[----:B-1----:R-:W1:Y:S01]  /*0b70*/  LDC.64 R14, c[0x0][0x390] ;  /* 0x0000e400ff0e7b82 */ /* 0x002e620000000a00 */
[----:B0-2---:R-:W-:Y:S02]  /*0b80*/  VIADD R17, R11, UR10 ;  /* 0x0000000a0b117c36 */ /* 0x005fe40008000000 */
[----:B------:R-:W-:-:S05]  /*0b90*/  IMAD.IADD R19, R6, 0x1, R11 ;  /* 0x0000000106137824 */ /* 0x000fca00078e020b */
[----:B------:R-:W0:Y:S01]  /*0ba0*/  LDC.64 R12, c[0x0][0x3a0] ;  /* 0x0000e800ff0c7b82 */ /* 0x000e220000000a00 */
[----:B-1----:R-:W-:-:S06]  /*0bb0*/  IMAD.WIDE.U32 R10, R17, 0x4, R14 ;  /* 0x00000004110a7825 */ /* 0x002fcc00078e000e */
[----:B------:R-:W2:Y:S01]  /*0bc0*/  LDG.E R10, desc[UR8][R10.64] ;  /* 0x000000080a0a7981 */ /* 0x000ea2000c1e1900 */
[----:B0-----:R-:W-:-:S05]  /*0bd0*/  IMAD.WIDE.U32 R12, R19, 0x4, R12 ;  /* 0x00000004130c7825 */ /* 0x001fca00078e000c */
[----:B------:R-:W3:Y:S01]  /*0be0*/  LDG.E R14, desc[UR8][R12.64] ;  /* 0x000000080c0e7981 */ /* 0x000ee2000c1e1900 */
[----:B------:R-:W-:-:S04]  /*0bf0*/  ISETP.NE.AND P1, PT, R9, RZ, PT ;  /* 0x000000ff0900720c */ /* 0x000fc80003f25270 */
[----:B--2---:R-:W-:-:S04]  /*0c00*/  SEL R9, R10, RZ, P1 ;  /* 0x000000ff0a097207 */ /* 0x004fc80000800000 */
[----:B---3--:R-:W-:-:S05]  /*0c10*/  LOP3.LUT R9, R14, R9, RZ, 0x3c, !PT ;  /* 0x000000090e097212 */ /* 0x008fca00078e3cff */
[----:B------:R3:W-:Y:S02]  /*0c20*/  STG.E desc[UR8][R12.64], R9 ;  /* 0x000000090c007986 */ /* 0x0007e4000c101908 */
.L_x_6:
[----:B------:R-:W-:Y:S05]  /*0c30*/  BRA.U UP0, `(.L_x_9) ;  /* 0xfffffff500647547 */ /* 0x000fea000b83ffff */
[----:B------:R-:W-:Y:S05]  /*0c40*/  EXIT ;  /* 0x000000000000794d */ /* 0x000fea0003800000 */
.L_x_10:
        /* <DEDUP_REMOVED lines=11> */
.L_x_37:


//--------------------- .text._ZN3x863gpu12m4ri_precalcEPjj --------------------------
	.section	.text._ZN3x863gpu12m4ri_precalcEPjj,"ax",@progbits
	.align	128
        .global         _ZN3x863gpu12m4ri_precalcEPjj
        .type           _ZN3x863gpu12m4ri_precalcEPjj,@function
        .size           _ZN3x863gpu12m4ri_precalcEPjj,(.L_x_38 - _ZN3x863gpu12m4ri_precalcEPjj)
        .other          _ZN3x863gpu12m4ri_precalcEPjj,@"STO_CUDA_ENTRY STV_DEFAULT"
_ZN3x863gpu12m4ri_precalcEPjj:
.text._ZN3x863gpu12m4ri_precalcEPjj:
[----:B------:R-:W-:Y:S08]  /*0000*/  LDC R1, c[0x0][0x37c] ;  /* 0x0000df00ff017b82 */ /* 0x000ff00000000800 */
[----:B------:R-:W0:Y:S01]  /*0010*/  LDC R2, c[0x0][0x388] ;  /* 0x0000e200ff027b82 */ /* 0x000e220000000800 */
[----:B------:R-:W1:Y:S01]  /*0020*/  LDCU.64 UR4, c[0x0][0x358] ;  /* 0x00006b00ff0477ac */ /* 0x000e620008000a00 */
[----:B0-----:R-:W-:-:S13]  /*0030*/  ISETP.NE.AND P0, PT, R2, RZ, PT ;  /* 0x000000ff0200720c */ /* 0x001fda0003f05270 */
[----:B-1----:R-:W-:Y:S05]  /*0040*/  @!P0 BRA `(.L_x_11) ;  /* 0x00000004002c8947 */ /* 0x002fea0003800000 */
[C---:B------:R-:W-:Y:S01]  /*0050*/  LOP3.LUT R0, R2.reuse, 0xfffffffc, RZ, 0xc0, !PT ;  /* 0xfffffffc02007812 */ /* 0x040fe200078ec0ff */
[----:B------:R-:W-:Y:S01]  /*0060*/  IMAD.MOV.U32 R3, RZ, RZ, RZ ;  /* 0x000000ffff037224 */ /* 0x000fe200078e00ff */
[----:B------:R-:W-:-:S03]  /*0070*/  LOP3.LUT R2, R2, 0x3, RZ, 0xc0, !PT ;  /* 0x0000000302027812 */ /* 0x000fc600078ec0ff */
[----:B------:R-:W-:-:S07]  /*0080*/  IMAD.MOV R4, RZ, RZ, -R0 ;  /* 0x000000ffff047224 */ /* 0x000fce00078e0a00 */
.L_x_16:
[----:B------:R-:W0:Y:S01]  /*0090*/  LDC R8, c[0x0][0x388] ;  /* 0x0000e200ff087b82 */ /* 0x000e220000000800 */
[----:B------:R-:W-:Y:S01]  /*00a0*/  IMAD.MOV.U32 R6, RZ, RZ, RZ ;  /* 0x000000ffff067224 */ /* 0x000fe200078e00ff */
[----:B0-----:R-:W-:-:S07]  /*00b0*/  SHF.L.U32 R5, R3, R8, RZ ;  /* 0x0000000803057219 */ /* 0x001fce00000006ff */
.L_x_15:
[----:B------:R-:W0:Y:S01]  /*00c0*/  LDC R7, c[0x0][0x388] ;  /* 0x0000e200ff077b82 */ /* 0x000e220000000800 */
[----:B------:R-:W-:Y:S01]  /*00d0*/  LOP3.LUT R8, R6, R3, RZ, 0xc0, !PT ;  /* 0x0000000306087212 */ /* 0x000fe200078ec0ff */
[----:B------:R-:W-:Y:S02]  /*00e0*/  IMAD.MOV.U32 R9, RZ, RZ, RZ ;  /* 0x000000ffff097224 */ /* 0x000fe400078e00ff */
[----:B------:R-:W-:Y:S01]  /*00f0*/  IMAD.MOV.U32 R12, RZ, RZ, RZ ;  /* 0x000000ffff0c7224 */ /* 0x000fe200078e00ff */
[----:B0-----:R-:W-:-:S13]  /*0100*/  ISETP.GE.U32.AND P0, PT, R7, 0x4, PT ;  /* 0x000000040700780c */ /* 0x001fda0003f06070 */
[----:B------:R-:W-:Y:S05]  /*0110*/  @!P0 BRA `(.L_x_12) ;  /* 0x0000000000588947 */ /* 0x000fea0003800000 */
[----:B------:R-:W-:Y:S02]  /*0120*/  IMAD.MOV.U32 R12, RZ, RZ, RZ ;  /* 0x000000ffff0c7224 */ /* 0x000fe400078e00ff */
[----:B------:R-:W-:Y:S02]  /*0130*/  IMAD.MOV.U32 R9, RZ, RZ, 0x1 ;  /* 0x00000001ff097424 */ /* 0x000fe400078e00ff */
[----:B------:R-:W-:-:S07]  /*0140*/  IMAD.MOV.U32 R10, RZ, RZ, R4 ;  /* 0x000000ffff0a7224 */ /* 0x000fce00078e0004 */
.L_x_13:
[C---:B------:R-:W-:Y:S01]  /*0150*/  VIADD R11, R9.reuse, 0xffffffff ;  /* 0xffffffff090b7836 */ /* 0x040fe20000000000 */
[--C-:B------:R-:W-:Y:S01]  /*0160*/  SHF.R.W.U32.HI R14, RZ, R9, R8.reuse ;  /* 0x00000009ff0e7219 */ /* 0x100fe20000011e08 */
[----:B------:R-:W-:Y:S02]  /*0170*/  VIADD R10, R10, 0x4 ;  /* 0x000000040a0a7836 */ /* 0x000fe40000000000 */
[C---:B------:R-:W-:Y:S01]  /*0180*/  VIADD R13, R9.reuse, 0x2 ;  /* 0x00000002090d7836 */ /* 0x040fe20000000000 */
[--C-:B------:R-:W-:Y:S01]  /*0190*/  SHF.R.W.U32.HI R11, RZ, R11, R8.reuse ;  /* 0x0000000bff0b7219 */ /* 0x100fe20000011e08 */
[C---:B------:R-:W-:Y:S01]  /*01a0*/  VIADD R15, R9.reuse, 0x1 ;  /* 0x00000001090f7836 */ /* 0x040fe20000000000 */
[----:B------:R-:W-:Y:S01]  /*01b0*/  ISETP.NE.AND P0, PT, R10, RZ, PT ;  /* 0x000000ff0a00720c */ /* 0x000fe20003f05270 */
[----:B------:R-:W-:Y:S01]  /*01c0*/  VIADD R9, R9, 0x4 ;  /* 0x0000000409097836 */ /* 0x000fe20000000000 */
[----:B------:R-:W-:Y:S02]  /*01d0*/  LOP3.LUT R11, R12, 0x1, R11, 0x78, !PT ;  /* 0x000000010c0b7812 */ /* 0x000fe400078e780b */
[----:B------:R-:W-:-:S02]  /*01e0*/  SHF.R.W.U32.HI R13, RZ, R13, R8 ;  /* 0x0000000dff0d7219 */ /* 0x000fc40000011e08 */
[----:B------:R-:W-:Y:S02]  /*01f0*/  LOP3.LUT R11, R11, 0x1, R14, 0x78, !PT ;  /* 0x000000010b0b7812 */ /* 0x000fe400078e780e */
[----:B------:R-:W-:Y:S02]  /*0200*/  SHF.R.W.U32.HI R12, RZ, R15, R8 ;  /* 0x0000000fff0c7219 */ /* 0x000fe40000011e08 */
[----:B------:R-:W-:Y:S02]  /*0210*/  LOP3.LUT R14, R13, 0x1, RZ, 0xc0, !PT ;  /* 0x000000010d0e7812 */ /* 0x000fe400078ec0ff */
[----:B------:R-:W-:-:S04]  /*0220*/  LOP3.LUT R11, R11, 0x1, R12, 0x78, !PT ;  /* 0x000000010b0b7812 */ /* 0x000fc800078e780c */
[----:B------:R-:W-:Y:S01]  /*0230*/  LOP3.LUT R12, R14, R11, RZ, 0x3c, !PT ;  /* 0x0000000b0e0c7212 */ /* 0x000fe200078e3cff */
[----:B------:R-:W-:Y:S06]  /*0240*/  @P0 BRA `(.L_x_13) ;  /* 0xfffffffc00c00947 */ /* 0x000fec000383ffff */
[----:B------:R-:W-:Y:S02]  /*0250*/  IMAD.MOV.U32 R10, RZ, RZ, R11 ;  /* 0x000000ffff0a7224 */ /* 0x000fe400078e000b */
[----:B------:R-:W-:Y:S02]  /*0260*/  IMAD.MOV.U32 R11, RZ, RZ, R14 ;  /* 0x000000ffff0b7224 */ /* 0x000fe400078e000e */
[----:B------:R-:W-:-:S07]  /*0270*/  IMAD.MOV.U32 R9, RZ, RZ, R0 ;  /* 0x000000ffff097224 */ /* 0x000fce00078e0000 */
.L_x_12:
[----:B------:R-:W-:-:S13]  /*0280*/  ISETP.NE.AND P0, PT, R2, RZ, PT ;  /* 0x000000ff0200720c */ /* 0x000fda0003f05270 */
[----:B------:R-:W-:Y:S05]  /*0290*/  @!P0 BRA `(.L_x_14) ;  /* 0x0000000000408947 */ /* 0x000fea0003800000 */
[----:B------:R-:W-:Y:S01]  /*02a0*/  ISETP.NE.AND P0, PT, R2, 0x1, PT ;  /* 0x000000010200780c */ /* 0x000fe20003f05270 */
[----:B------:R-:W-:Y:S01]  /*02b0*/  IMAD.MOV.U32 R10, RZ, RZ, R12 ;  /* 0x000000ffff0a7224 */ /* 0x000fe200078e000c */
[----:B------:R-:W-:-:S04]  /*02c0*/  SHF.R.W.U32.HI R11, RZ, R9, R8 ;  /* 0x00000009ff0b7219 */ /* 0x000fc80000011e08 */
[----:B------:R-:W-:-:S04]  /*02d0*/  LOP3.LUT R11, R11, 0x1, RZ, 0xc0, !PT ;  /* 0x000000010b0b7812 */ /* 0x000fc800078ec0ff */
[----:B------:R-:W-:-:S03]  /*02e0*/  LOP3.LUT R12, R11, R12, RZ, 0x3c, !PT ;  /* 0x0000000c0b0c7212 */ /* 0x000fc600078e3cff */
[----:B------:R-:W-:Y:S05]  /*02f0*/  @!P0 BRA `(.L_x_14) ;  /* 0x0000000000288947 */ /* 0x000fea0003800000 */
[----:B------:R-:W-:Y:S01]  /*0300*/  ISETP.NE.AND P0, PT, R2, 0x2, PT ;  /* 0x000000020200780c */ /* 0x000fe20003f05270 */
[----:B------:R-:W-:Y:S02]  /*0310*/  VIADD R11, R9, 0x1 ;  /* 0x00000001090b7836 */ /* 0x000fe40000000000 */
[----:B------:R-:W-:-:S03]  /*0320*/  IMAD.MOV.U32 R10, RZ, RZ, R12 ;  /* 0x000000ffff0a7224 */ /* 0x000fc600078e000c */
[----:B------:R-:W-:-:S04]  /*0330*/  SHF.R.W.U32.HI R11, RZ, R11, R8 ;  /* 0x0000000bff0b7219 */ /* 0x000fc80000011e08 */
[----:B------:R-:W-:-:S03]  /*0340*/  LOP3.LUT R11, R11, 0x1, RZ, 0xc0, !PT ;  /* 0x000000010b0b7812 */ /* 0x000fc600078ec0ff */
[----:B------:R-:W-:Y:S01]  /*0350*/  @P0 VIADD R9, R9, 0x2 ;  /* 0x0000000209090836 */ /* 0x000fe20000000000 */
[----:B------:R-:W-:-:S04]  /*0360*/  @P0 LOP3.LUT R10, R11, R12, RZ, 0x3c, !PT ;  /* 0x0000000c0b0a0212 */ /* 0x000fc800078e3cff */
[----:B------:R-:W-:-:S04]  /*0370*/  @P0 SHF.R.W.U32.HI R9, RZ, R9, R8 ;  /* 0x00000009ff090219 */ /* 0x000fc80000011e08 */
[----:B------:R-:W-:-:S05]  /*0380*/  @P0 LOP3.LUT R9, R9, 0x1, RZ, 0xc0, !PT ;  /* 0x0000000109090812 */ /* 0x000fca00078ec0ff */
[----:B------:R-:W-:-:S07]  /*0390*/  @P0 IMAD.MOV.U32 R11, RZ, RZ, R9 ;  /* 0x000000ffff0b0224 */ /* 0x000fce00078e0009 */
.L_x_14:
[----:B------:R-:W0:Y:S01]  /*03a0*/  LDC.64 R8, c[0x0][0x380] ;  /* 0x0000e000ff087b82 */ /* 0x000e220000000a00 */
[----:B------:R-:W-:Y:S01]  /*03b0*/  IMAD.IADD R14, R5, 0x1, R6 ;  /* 0x00000001050e7824 */ /* 0x000fe200078e0206 */
[----:B------:R-:W-:-:S04]  /*03c0*/  ISETP.NE.AND P0, PT, R11, R10, PT ;  /* 0x0000000a0b00720c */ /* 0x000fc80003f05270 */
[----:B------:R-:W-:-:S05]  /*03d0*/  SHF.R.U32.HI R13, RZ, 0x5, R14 ;  /* 0x00000005ff0d7819 */ /* 0x000fca000001160e */
[----:B0-----:R-:W-:-:S05]  /*03e0*/  IMAD.WIDE.U32 R8, R13, 0x4, R8 ;  /* 0x000000040d087825 */ /* 0x001fca00078e0008 */
[----:B------:R-:W2:Y:S01]  /*03f0*/  @P0 LDG.E R12, desc[UR4][R8.64] ;  /* 0x00000004080c0981 */ /* 0x000ea2000c1e1900 */
[----:B------:R-:W-:-:S05]  /*0400*/  IMAD.MOV.U32 R13, RZ, RZ, 0x1 ;  /* 0x00000001ff0d7424 */ /* 0x000fca00078e00ff */
[----:B------:R-:W-:-:S04]  /*0410*/  SHF.L.W.U32 R13, R13, R14, RZ ;  /* 0x0000000e0d0d7219 */ /* 0x000fc80000000eff */
[----:B--2---:R-:W-:-:S05]  /*0420*/  @P0 LOP3.LUT R15, R12, R13, RZ, 0xfc, !PT ;  /* 0x0000000d0c0f0212 */ /* 0x004fca00078efcff */
[----:B------:R0:W-:Y:S04]  /*0430*/  @P0 STG.E desc[UR4][R8.64], R15 ;  /* 0x0000000f08000986 */ /* 0x0001e8000c101904 */
[----:B------:R-:W2:Y:S01]  /*0440*/  @!P0 LDG.E R12, desc[UR4][R8.64] ;  /* 0x00000004080c8981 */ /* 0x000ea2000c1e1900 */
[----:B------:R-:W-:Y:S01]  /*0450*/  VIADD R6, R6, 0x1 ;  /* 0x0000000106067836 */ /* 0x000fe20000000000 */
[----:B--2---:R-:W-:-:S04]  /*0460*/  @!P0 LOP3.LUT R13, R12, R13, RZ, 0x30, !PT ;  /* 0x0000000d0c0d8212 */ /* 0x004fc800078e30ff */
[----:B------:R-:W-:Y:S01]  /*0470*/  SHF.R.U32.HI R12, RZ, R7, R6 ;  /* 0x00000007ff0c7219 */ /* 0x000fe20000011606 */
[----:B------:R0:W-:Y:S03]  /*0480*/  @!P0 STG.E desc[UR4][R8.64], R13 ;  /* 0x0000000d08008986 */ /* 0x0001e6000c101904 */
[----:B------:R-:W-:-:S13]  /*0490*/  ISETP.NE.AND P0, PT, R12, RZ, PT ;  /* 0x000000ff0c00720c */ /* 0x000fda0003f05270 */
[----:B0-----:R-:W-:Y:S05]  /*04a0*/  @!P0 BRA `(.L_x_15) ;  /* 0xfffffffc00048947 */ /* 0x001fea000383ffff */
[----:B------:R-:W-:-:S05]  /*04b0*/  VIADD R3, R3, 0x1 ;  /* 0x0000000103037836 */ /* 0x000fca0000000000 */
[----:B------:R-:W-:-:S04]  /*04c0*/  SHF.R.U32.HI R7, RZ, R7, R3 ;  /* 0x00000007ff077219 */ /* 0x000fc80000011603 */
[----:B------:R-:W-:-:S13]  /*04d0*/  ISETP.NE.AND P0, PT, R7, RZ, PT ;  /* 0x000000ff0700720c */ /* 0x000fda0003f05270 */
[----:B------:R-:W-:Y:S05]  /*04e0*/  @!P0 BRA `(.L_x_16) ;  /* 0xfffffff800e88947 */ /* 0x000fea000383ffff */
[----:B------:R-:W-:Y:S05]  /*04f0*/  EXIT ;  /* 0x000000000000794d */ /* 0x000fea0003800000 */
.L_x_11:
[----:B------:R-:W0:Y:S02]  /*0500*/  LDC.64 R2, c[0x0][0x380] ;  /* 0x0000e000ff027b82 */ /* 0x000e240000000a00 */
[----:B0-----:R-:W2:Y:S02]  /*0510*/  LDG.E R0, desc[UR4][R2.64] ;  /* 0x0000000402007981 */ /* 0x001ea4000c1e1900 */
[----:B--2---:R-:W-:-:S05]  /*0520*/  LOP3.LUT R5, R0, 0xfffffffe, RZ, 0xc0, !PT ;  /* 0xfffffffe00057812 */ /* 0x004fca00078ec0ff */
[----:B------:R-:W-:Y:S01]  /*0530*/  STG.E desc[UR4][R2.64], R5 ;  /* 0x0000000502007986 */ /* 0x000fe2000c101904 */
[----:B------:R-:W-:Y:S05]  /*0540*/  EXIT ;  /* 0x000000000000794d */ /* 0x000fea0003800000 */
.L_x_17:
        /* <DEDUP_REMOVED lines=11> */
.L_x_38:


//--------------------- .text._ZN3x863gpu9transposeEPjPKjjj --------------------------
	.section	.text._ZN3x863gpu9transposeEPjPKjjj,"ax",@progbits
	.align	128
        .global         _ZN3x863gpu9transposeEPjPKjjj
        .type           _ZN3x863gpu9transposeEPjPKjjj,@function
        .size           _ZN3x863gpu9transposeEPjPKjjj,(.L_x_39 - _ZN3x863gpu9transposeEPjPKjjj)
        .other          _ZN3x863gpu9transposeEPjPKjjj,@"STO_CUDA_ENTRY STV_DEFAULT"
_ZN3x863gpu9transposeEPjPKjjj:
.text._ZN3x863gpu9transposeEPjPKjjj:
[----:B------:R-:W-:Y:S01]  /*0000*/  LDC R1, c[0x0][0x37c] ;  /* 0x0000df00ff017b82 */ /* 0x000fe20000000800 */
[----:B------:R-:W0:Y:S02]  /*0010*/  LDCU.64 UR4, c[0x0][0x390] ;  /* 0x00007200ff0477ac */ /* 0x000e240008000a00 */
[----:B0-----:R-:W-:-:S04]  /*0020*/  ISETP.NE.AND P0, PT, RZ, UR5, PT ;  /* 0x00000005ff007c0c */ /* 0x001fc8000bf05270 */
[----:B------:R-:W-:-:S13]  /*0030*/  ISETP.EQ.OR P0, PT, RZ, UR4, !P0 ;  /* 0x00000004ff007c0c */ /* 0x000fda000c702670 */
[----:B------:R-:W-:Y:S05]  /*0040*/  @P0 EXIT ;  /* 0x000000000000094d */ /* 0x000fea0003800000 */
[----:B------:R-:W-:Y:S01]  /*0050*/  ULOP3.LUT UR9, UR5, 0xfffffffc, URZ, 0xc0, !UPT ;  /* 0xfffffffc05097892 */ /* 0x000fe2000f8ec0ff */
[----:B------:R-:W0:Y:S01]  /*0060*/  LDCU.64 UR12, c[0x0][0x358] ;  /* 0x00006b00ff0c77ac */ /* 0x000e220008000a00 */
[----:B------:R-:W-:Y:S02]  /*0070*/  ULOP3.LUT UR5, UR5, 0x3, URZ, 0xc0, !UPT ;  /* 0x0000000305057892 */ /* 0x000fe4000f8ec0ff */
[----:B------:R-:W-:Y:S01]  /*0080*/  UIADD3 UR8, UPT, UPT, -UR9, URZ, URZ ;  /* 0x000000ff09087290 */ /* 0x000fe2000fffe1ff */
[----:B------:R-:W-:-:S11]  /*0090*/  UMOV UR4, URZ ;  /* 0x000000ff00047c82 */ /* 0x000fd60008000000 */
.L_x_22:
[----:B-1----:R-:W1:Y:S01]  /*00a0*/  LDCU UR7, c[0x0][0x394] ;  /* 0x00007280ff0777ac */ /* 0x002e620008000800 */
[----:B---3--:R-:W-:Y:S01]  /*00b0*/  IMAD.MOV.U32 R3, RZ, RZ, RZ ;  /* 0x000000ffff037224 */ /* 0x008fe200078e00ff */
[----:B-1----:R-:W-:-:S09]  /*00c0*/  UISETP.GE.U32.AND UP0, UPT, UR7, 0x4, UPT ;  /* 0x000000040700788c */ /* 0x002fd2000bf06070 */
[----:B--2---:R-:W-:Y:S05]  /*00d0*/  BRA.U !UP0, `(.L_x_18) ;  /* 0x00000005086c7547 */ /* 0x004fea000b800000 */
[----:B------:R-:W1:Y:S01]  /*00e0*/  LDCU UR6, c[0x0][0x390] ;  /* 0x00007200ff0677ac */ /* 0x000e620008000800 */
[----:B------:R-:W2:Y:S01]  /*00f0*/  LDC R0, c[0x0][0x390] ;  /* 0x0000e400ff007b82 */ /* 0x000ea20000000800 */
[----:B------:R-:W-:Y:S01]  /*0100*/  IMAD.U32 R9, RZ, RZ, UR4 ;  /* 0x00000004ff097e24 */ /* 0x000fe2000f8e00ff */
[----:B------:R-:W-:-:S06]  /*0110*/  UIMAD UR7, UR4, UR7, 0x3 ;  /* 0x00000003040774a4 */ /* 0x000fcc000f8e0207 */
[----:B------:R-:W3:Y:S01]  /*0120*/  LDC.64 R2, c[0x0][0x388] ;  /* 0x0000e200ff027b82 */ /* 0x000ee20000000a00 */
[----:B------:R-:W-:-:S07]  /*0130*/  IMAD.U32 R6, RZ, RZ, UR7 ;  /* 0x00000007ff067e24 */ /* 0x000fce000f8e00ff */
[----:B------:R-:W4:Y:S01]  /*0140*/  LDC.64 R4, c[0x0][0x380] ;  /* 0x0000e000ff047b82 */ /* 0x000f220000000a00 */
[----:B-1----:R-:W-:Y:S02]  /*0150*/  UIADD3 UR10, UPT, UPT, UR4, UR6, URZ ;  /* 0x00000006040a7290 */ /* 0x002fe4000fffe0ff */
[----:B------:R-:W-:Y:S02]  /*0160*/  ULEA UR11, UR6, UR4, 0x1 ;  /* 0x00000004060b7291 */ /* 0x000fe4000f8e08ff */
[----:B------:R-:W-:Y:S02]  /*0170*/  UIMAD UR6, UR6, 0x3, UR4 ;  /* 0x00000003060678a4 */ /* 0x000fe4000f8e0204 */
[----:B------:R-:W-:Y:S02]  /*0180*/  IMAD.U32 R7, RZ, RZ, UR10 ;  /* 0x0000000aff077e24 */ /* 0x000fe4000f8e00ff */
[----:B------:R-:W-:Y:S02]  /*0190*/  IMAD.U32 R11, RZ, RZ, UR11 ;  /* 0x0000000bff0b7e24 */ /* 0x000fe4000f8e00ff */
[----:B------:R-:W-:Y:S01]  /*01a0*/  IMAD.U32 R13, RZ, RZ, UR6 ;  /* 0x00000006ff0d7e24 */ /* 0x000fe2000f8e00ff */
[----:B------:R-:W-:-:S06]  /*01b0*/  UMOV UR6, UR8 ;  /* 0x0000000800067c82 */ /* 0x000fcc0008000000 */
.L_x_19:
[----:B-1----:R-:W-:-:S05]  /*01c0*/  SHF.R.U32.HI R19, RZ, 0x5, R9 ;  /* 0x00000005ff137819 */ /* 0x002fca0000011609 */
[----:B---3--:R-:W-:-:S06]  /*01d0*/  IMAD.WIDE.U32 R18, R19, 0x4, R2 ;  /* 0x0000000413127825 */ /* 0x008fcc00078e0002 */
[----:B0-----:R-:W3:Y:S01]  /*01e0*/  LDG.E R18, desc[UR12][R18.64] ;  /* 0x0000000c12127981 */ /* 0x001ee2000c1e1900 */
[----:B------:R-:W-:-:S05]  /*01f0*/  VIADD R10, R6, 0xfffffffd ;  /* 0xfffffffd060a7836 */ /* 0x000fca0000000000 */
[----:B------:R-:W-:Y:S02]  /*0200*/  SHF.R.U32.HI R25, RZ, 0x5, R10 ;  /* 0x00000005ff197819 */ /* 0x000fe4000001160a */
[----:B---3--:R-:W-:-:S04]  /*0210*/  SHF.R.W.U32.HI R8, RZ, R9, R18 ;  /* 0x00000009ff087219 */ /* 0x008fc80000011e12 */
[----:B------:R-:W-:-:S04]  /*0220*/  LOP3.LUT R8, R8, 0x1, RZ, 0xc0, !PT ;  /* 0x0000000108087812 */ /* 0x000fc800078ec0ff */
[----:B------:R-:W-:-:S13]  /*0230*/  ISETP.NE.U32.AND P0, PT, R8, 0x1, PT ;  /* 0x000000010800780c */ /* 0x000fda0003f05070 */
[----:B----4-:R-:W-:-:S05]  /*0240*/  @!P0 IMAD.WIDE.U32 R16, R25, 0x4, R4 ;  /* 0x0000000419108825 */ /* 0x010fca00078e0004 */
[----:B------:R-:W3:Y:S01]  /*0250*/  @!P0 LDG.E R8, desc[UR12][R16.64] ;  /* 0x0000000c10088981 */ /* 0x000ee2000c1e1900 */
[----:B------:R-:W-:Y:S02]  /*0260*/  IMAD.MOV.U32 R15, RZ, RZ, 0x1 ;  /* 0x00000001ff0f7424 */ /* 0x000fe400078e00ff */
[----:B------:R-:W-:-:S03]  /*0270*/  @P0 IMAD.WIDE.U32 R18, R25, 0x4, R4 ;  /* 0x0000000419120825 */ /* 0x000fc600078e0004 */
[----:B------:R-:W-:-:S04]  /*0280*/  SHF.L.W.U32 R21, R15, R10, RZ ;  /* 0x0000000a0f157219 */ /* 0x000fc80000000eff */
[----:B---3--:R-:W-:-:S05]  /*0290*/  @!P0 LOP3.LUT R23, R8, R21, RZ, 0xfc, !PT ;  /* 0x0000001508178212 */ /* 0x008fca00078efcff */
[----:B------:R0:W-:Y:S04]  /*02a0*/  @!P0 STG.E desc[UR12][R16.64], R23 ;  /* 0x0000001710008986 */ /* 0x0001e8000c10190c */
[----:B------:R-:W3:Y:S01]  /*02b0*/  @P0 LDG.E R8, desc[UR12][R18.64] ;  /* 0x0000000c12080981 */ /* 0x000ee2000c1e1900 */
[----:B------:R-:W-:Y:S02]  /*02c0*/  SHF.R.U32.HI R27, RZ, 0x5, R7 ;  /* 0x00000005ff1b7819 */ /* 0x000fe40000011607 */
[----:B---3--:R-:W-:-:S03]  /*02d0*/  @P0 LOP3.LUT R25, R8, R21, RZ, 0x30, !PT ;  /* 0x0000001508190212 */ /* 0x008fc600078e30ff */
[----:B------:R-:W-:Y:S02]  /*02e0*/  IMAD.WIDE.U32 R20, R27, 0x4, R2 ;  /* 0x000000041b147825 */ /* 0x000fe400078e0002 */
[----:B------:R1:W-:Y:S04]  /*02f0*/  @P0 STG.E desc[UR12][R18.64], R25 ;  /* 0x0000001912000986 */ /* 0x0003e8000c10190c */
[----:B------:R-:W3:Y:S01]  /*0300*/  LDG.E R20, desc[UR12][R20.64] ;  /* 0x0000000c14147981 */ /* 0x000ee2000c1e1900 */
[----:B------:R-:W-:-:S05]  /*0310*/  VIADD R10, R6, 0xfffffffe ;  /* 0xfffffffe060a7836 */ /* 0x000fca0000000000 */
[----:B------:R-:W-:Y:S02]  /*0320*/  SHF.R.U32.HI R29, RZ, 0x5, R10 ;  /* 0x00000005ff1d7819 */ /* 0x000fe4000001160a */
[----:B---3--:R-:W-:-:S04]  /*0330*/  SHF.R.W.U32.HI R8, RZ, R7, R20 ;  /* 0x00000007ff087219 */ /* 0x008fc80000011e14 */
[----:B------:R-:W-:-:S04]  /*0340*/  LOP3.LUT R8, R8, 0x1, RZ, 0xc0, !PT ;  /* 0x0000000108087812 */ /* 0x000fc800078ec0ff */
[----:B------:R-:W-:-:S13]  /*0350*/  ISETP.NE.U32.AND P0, PT, R8, 0x1, PT ;  /* 0x000000010800780c */ /* 0x000fda0003f05070 */
[----:B0-----:R-:W-:-:S05]  /*0360*/  @!P0 IMAD.WIDE.U32 R16, R29, 0x4, R4 ;  /* 0x000000041d108825 */ /* 0x001fca00078e0004 */
[----:B------:R-:W3:Y:S01]  /*0370*/  @!P0 LDG.E R8, desc[UR12][R16.64] ;  /* 0x0000000c10088981 */ /* 0x000ee2000c1e1900 */
[----:B------:R-:W-:Y:S01]  /*0380*/  SHF.L.W.U32 R23, R15, R10, RZ ;  /* 0x0000000a0f177219 */ /* 0x000fe20000000eff */
[----:B-1----:R-:W-:-:S03]  /*0390*/  @P0 IMAD.WIDE.U32 R18, R29, 0x4, R4 ;  /* 0x000000041d120825 */ /* 0x002fc600078e0004 */
[----:B---3--:R-:W-:-:S05]  /*03a0*/  @!P0 LOP3.LUT R27, R8, R23, RZ, 0xfc, !PT ;  /* 0x00000017081b8212 */ /* 0x008fca00078efcff */
[----:B------:R0:W-:Y:S04]  /*03b0*/  @!P0 STG.E desc[UR12][R16.64], R27 ;  /* 0x0000001b10008986 */ /* 0x0001e8000c10190c */
[----:B------:R-:W3:Y:S01]  /*03c0*/  @P0 LDG.E R8, desc[UR12][R18.64] ;  /* 0x0000000c12080981 */ /* 0x000ee2000c1e1900 */
[----:B------:R-:W-:-:S05]  /*03d0*/  SHF.R.U32.HI R21, RZ, 0x5, R11 ;  /* 0x00000005ff157819 */ /* 0x000fca000001160b */
[----:B------:R-:W-:Y:S01]  /*03e0*/  IMAD.WIDE.U32 R20, R21, 0x4, R2 ;  /* 0x0000000415147825 */ /* 0x000fe200078e0002 */
[----:B---3--:R-:W-:-:S05]  /*03f0*/  @P0 LOP3.LUT R23, R8, R23, RZ, 0x30, !PT ;  /* 0x0000001708170212 */ /* 0x008fca00078e30ff */
        /* <DEDUP_REMOVED lines=19> */
[----:B------:R-:W-:Y:S02]  /*0530*/  SHF.R.U32.HI R29, RZ, 0x5, R6 ;  /* 0x00000005ff1d7819 */ /* 0x000fe40000011606 */
[----:B---3--:R-:W-:-:S04]  /*0540*/  SHF.R.W.U32.HI R8, RZ, R13, R20 ;  /* 0x0000000dff087219 */ /* 0x008fc80000011e14 */
[----:B------:R-:W-:-:S04]  /*0550*/  LOP3.LUT R8, R8, 0x1, RZ, 0xc0, !PT ;  /* 0x0000000108087812 */ /* 0x000fc800078ec0ff */
[----:B------:R-:W-:-:S13]  /*0560*/  ISETP.NE.U32.AND P0, PT, R8, 0x1, PT ;  /* 0x000000010800780c */ /* 0x000fda0003f05070 */
[----:B0-----:R-:W-:-:S05]  /*0570*/  @!P0 IMAD.WIDE.U32 R16, R29, 0x4, R4 ;  /* 0x000000041d108825 */ /* 0x001fca00078e0004 */
[----:B------:R-:W3:Y:S01]  /*0580*/  @!P0 LDG.E R8, desc[UR12][R16.64] ;  /* 0x0000000c10088981 */ /* 0x000ee2000c1e1900 */
[----:B------:R-:W-:Y:S01]  /*0590*/  SHF.L.W.U32 R23, R15, R6, RZ ;  /* 0x000000060f177219 */ /* 0x000fe20000000eff */
[----:B------:R-:W-:-:S03]  /*05a0*/  @P0 IMAD.WIDE.U32 R14, R29, 0x4, R4 ;  /* 0x000000041d0e0825 */ /* 0x000fc600078e0004 */
[----:B---3--:R-:W-:-:S05]  /*05b0*/  @!P0 LOP3.LUT R27, R8, R23, RZ, 0xfc, !PT ;  /* 0x00000017081b8212 */ /* 0x008fca00078efcff */
[----:B------:R1:W-:Y:S04]  /*05c0*/  @!P0 STG.E desc[UR12][R16.64], R27 ;  /* 0x0000001b10008986 */ /* 0x0003e8000c10190c */
[----:B------:R-:W3:Y:S01]  /*05d0*/  @P0 LDG.E R8, desc[UR12][R14.64] ;  /* 0x0000000c0e080981 */ /* 0x000ee2000c1e1900 */
[----:B------:R-:W-:Y:S01]  /*05e0*/  UIADD3 UR6, UPT, UPT, UR6, 0x4, URZ ;  /* 0x0000000406067890 */ /* 0x000fe2000fffe0ff */
[----:B------:R-:W-:Y:S02]  /*05f0*/  VIADD R6, R6, 0x4 ;  /* 0x0000000406067836 */ /* 0x000fe40000000000 */
[C---:B--2---:R-:W-:Y:S01]  /*0600*/  IMAD R9, R0.reuse, 0x4, R9 ;  /* 0x0000000400097824 */ /* 0x044fe200078e0209 */
[----:B------:R-:W-:Y:S01]  /*0610*/  UISETP.NE.AND UP0, UPT, UR6, URZ, UPT ;  /* 0x000000ff0600728c */ /* 0x000fe2000bf05270 */
[----:B------:R-:W-:-:S02]  /*0620*/  IMAD R7, R0, 0x4, R7 ;  /* 0x0000000400077824 */ /* 0x000fc400078e0207 */
[C---:B------:R-:W-:Y:S02]  /*0630*/  IMAD R11, R0.reuse, 0x4, R11 ;  /* 0x00000004000b7824 */ /* 0x040fe400078e020b */
[----:B------:R-:W-:Y:S01]  /*0640*/  IMAD R13, R0, 0x4, R13 ;  /* 0x00000004000d7824 */ /* 0x000fe200078e020d */
[----:B---3--:R-:W-:-:S05]  /*0650*/  @P0 LOP3.LUT R23, R8, R23, RZ, 0x30, !PT ;  /* 0x0000001708170212 */ /* 0x008fca00078e30ff */
[----:B------:R1:W-:Y:S01]  /*0660*/  @P0 STG.E desc[UR12][R14.64], R23 ;  /* 0x000000170e000986 */ /* 0x0003e2000c10190c */
[----:B------:R-:W-:Y:S05]  /*0670*/  BRA.U UP0, `(.L_x_19) ;  /* 0xfffffff900d07547 */ /* 0x000fea000b83ffff */
[----:B------:R-:W-:-:S07]  /*0680*/  IMAD.U32 R3, RZ, RZ, UR9 ;  /* 0x00000009ff037e24 */ /* 0x000fce000f8e00ff */
.L_x_18:
[----:B------:R-:W-:-:S09]  /*0690*/  UISETP.NE.AND UP0, UPT, UR5, URZ, UPT ;  /* 0x000000ff0500728c */ /* 0x000fd2000bf05270 */
[----:B------:R-:W-:Y:S05]  /*06a0*/  BRA.U !UP0, `(.L_x_20) ;  /* 0x00000005080c7547 */ /* 0x000fea000b800000 */
[----:B------:R-:W2:Y:S01]  /*06b0*/  LDC R0, c[0x0][0x394] ;  /* 0x0000e500ff007b82 */ /* 0x000ea20000000800 */
[----:B------:R-:W-:Y:S01]  /*06c0*/  UISETP.NE.AND UP0, UPT, UR5, 0x1, UPT ;  /* 0x000000010500788c */ /* 0x000fe2000bf05270 */
[----:B--2---:R-:W-:-:S08]  /*06d0*/  LOP3.LUT P0, RZ, R0, 0x1, RZ, 0xc0, !PT ;  /* 0x0000000100ff7812 */ /* 0x004fd0000780c0ff */
[----:B------:R-:W-:Y:S05]  /*06e0*/  BRA.U !UP0, `(.L_x_21) ;  /* 0x0000000108a47547 */ /* 0x000fea000b800000 */
[----:B------:R-:W1:Y:S08]  /*06f0*/  LDC.64 R4, c[0x0][0x390] ;  /* 0x0000e400ff047b82 */ /* 0x000e700000000a00 */
[----:B------:R-:W2:Y:S08]  /*0700*/  LDC.64 R6, c[0x0][0x388] ;  /* 0x0000e200ff067b82 */ /* 0x000eb00000000a00 */
[----:B------:R-:W3:Y:S01]  /*0710*/  LDC.64 R8, c[0x0][0x380] ;  /* 0x0000e000ff087b82 */ /* 0x000ee20000000a00 */
[----:B-1----:R-:W-:-:S05]  /*0720*/  IMAD R15, R3, R4, UR4 ;  /* 0x00000004030f7e24 */ /* 0x002fca000f8e0204 */
[----:B------:R-:W-:-:S05]  /*0730*/  SHF.R.U32.HI R11, RZ, 0x5, R15 ;  /* 0x00000005ff0b7819 */ /* 0x000fca000001160f */
[----:B--2---:R-:W-:-:S06]  /*0740*/  IMAD.WIDE.U32 R10, R11, 0x4, R6 ;  /* 0x000000040b0a7825 */ /* 0x004fcc00078e0006 */
[----:B0-----:R-:W2:Y:S01]  /*0750*/  LDG.E R10, desc[UR12][R10.64] ;  /* 0x0000000c0a0a7981 */ /* 0x001ea2000c1e1900 */
[----:B------:R-:W-:-:S05]  /*0760*/  IMAD R19, R5, UR4, R3 ;  /* 0x0000000405137c24 */ /* 0x000fca000f8e0203 */
[----:B------:R-:W-:Y:S02]  /*0770*/  SHF.R.U32.HI R17, RZ, 0x5, R19 ;  /* 0x00000005ff117819 */ /* 0x000fe40000011613 */
[----:B--2---:R-:W-:-:S04]  /*0780*/  SHF.R.W.U32.HI R2, RZ, R15, R10 ;  /* 0x0000000fff027219 */ /* 0x004fc80000011e0a */
[----:B------:R-:W-:-:S04]  /*0790*/  LOP3.LUT R2, R2, 0x1, RZ, 0xc0, !PT ;  /* 0x0000000102027812 */ /* 0x000fc800078ec0ff */
[----:B------:R-:W-:-:S13]  /*07a0*/  ISETP.NE.U32.AND P1, PT, R2, 0x1, PT ;  /* 0x000000010200780c */ /* 0x000fda0003f25070 */
[----:B---3--:R-:W-:-:S05]  /*07b0*/  @!P1 IMAD.WIDE.U32 R12, R17, 0x4, R8 ;  /* 0x00000004110c9825 */ /* 0x008fca00078e0008 */
[----:B------:R-:W2:Y:S01]  /*07c0*/  @!P1 LDG.E R5, desc[UR12][R12.64] ;  /* 0x0000000c0c059981 */ /* 0x000ea2000c1e1900 */
[----:B------:R-:W-:Y:S02]  /*07d0*/  IMAD.MOV.U32 R2, RZ, RZ, 0x1 ;  /* 0x00000001ff027424 */ /* 0x000fe400078e00ff */
[----:B------:R-:W-:-:S03]  /*07e0*/  @P1 IMAD.WIDE.U32 R10, R17, 0x4, R8 ;  /* 0x00000004110a1825 */ /* 0x000fc600078e0008 */
[----:B------:R-:W-:-:S04]  /*07f0*/  SHF.L.W.U32 R14, R2, R19, RZ ;  /* 0x00000013020e7219 */ /* 0x000fc80000000eff */
[----:B--2---:R-:W-:-:S05]  /*0800*/  @!P1 LOP3.LUT R5, R5, R14, RZ, 0xfc, !PT ;  /* 0x0000000e05059212 */ /* 0x004fca00078efcff */
[----:B------:R0:W-:Y:S04]  /*0810*/  @!P1 STG.E desc[UR12][R12.64], R5 ;  /* 0x000000050c009986 */ /* 0x0001e8000c10190c */
[----:B------:R-:W2:Y:S01]  /*0820*/  @P1 LDG.E R21, desc[UR12][R10.64] ;  /* 0x0000000c0a151981 */ /* 0x000ea2000c1e1900 */
[----:B------:R-:W-:-:S05]  /*0830*/  IMAD.IADD R4, R15, 0x1, R4 ;  /* 0x000000010f047824 */ /* 0x000fca00078e0204 */
[----:B------:R-:W-:-:S05]  /*0840*/  SHF.R.U32.HI R17, RZ, 0x5, R4 ;  /* 0x00000005ff117819 */ /* 0x000fca0000011604 */
[----:B------:R-:W-:Y:S01]  /*0850*/  IMAD.WIDE.U32 R6, R17, 0x4, R6 ;  /* 0x0000000411067825 */ /* 0x000fe200078e0006 */
[----:B--2---:R-:W-:-:S05]  /*0860*/  @P1 LOP3.LUT R15, R21, R14, RZ, 0x30, !PT ;  /* 0x0000000e150f1212 */ /* 0x004fca00078e30ff */
[----:B------:R2:W-:Y:S04]  /*0870*/  @P1 STG.E desc[UR12][R10.64], R15 ;  /* 0x0000000f0a001986 */ /* 0x0005e8000c10190c */
[----:B------:R-:W3:Y:S01]  /*0880*/  LDG.E R7, desc[UR12][R6.64] ;  /* 0x0000000c06077981 */ /* 0x000ee2000c1e1900 */
[----:B0-----:R-:W-:-:S05]  /*0890*/  VIADD R13, R19, 0x1 ;  /* 0x00000001130d7836 */ /* 0x001fca0000000000 */
[----:B------:R-:W-:Y:S02]  /*08a0*/  SHF.R.U32.HI R19, RZ, 0x5, R13 ;  /* 0x00000005ff137819 */ /* 0x000fe4000001160d */
[----:B---3--:R-:W-:-:S04]  /*08b0*/  SHF.R.W.U32.HI R4, RZ, R4, R7 ;  /* 0x00000004ff047219 */ /* 0x008fc80000011e07 */
[----:B------:R-:W-:-:S04]  /*08c0*/  LOP3.LUT R4, R4, 0x1, RZ, 0xc0, !PT ;  /* 0x0000000104047812 */ /* 0x000fc800078ec0ff */
[----:B------:R-:W-:-:S13]  /*08d0*/  ISETP.NE.U32.AND P1, PT, R4, 0x1, PT ;  /* 0x000000010400780c */ /* 0x000fda0003f25070 */
[----:B------:R-:W-:-:S05]  /*08e0*/  @!P1 IMAD.WIDE.U32 R4, R19, 0x4, R8 ;  /* 0x0000000413049825 */ /* 0x000fca00078e0008 */
[----:B------:R-:W3:Y:S01]  /*08f0*/  @!P1 LDG.E R12, desc[UR12][R4.64] ;  /* 0x0000000c040c9981 */ /* 0x000ee2000c1e1900 */
[----:B------:R-:W-:Y:S01]  /*0900*/  SHF.L.W.U32 R13, R2, R13, RZ ;  /* 0x0000000d020d7219 */ /* 0x000fe20000000eff */
[----:B------:R-:W-:-:S03]  /*0910*/  @P1 IMAD.WIDE.U32 R8, R19, 0x4, R8 ;  /* 0x0000000413081825 */ /* 0x000fc600078e0008 */
[----:B---3--:R-:W-:-:S05]  /*0920*/  @!P1 LOP3.LUT R17, R12, R13, RZ, 0xfc, !PT ;  /* 0x0000000d0c119212 */ /* 0x008fca00078efcff */
[----:B------:R2:W-:Y:S04]  /*0930*/  @!P1 STG.E desc[UR12][R4.64], R17 ;  /* 0x0000001104009986 */ /* 0x0005e8000c10190c */
[----:B------:R-:W3:Y:S01]  /*0940*/  @P1 LDG.E R2, desc[UR12][R8.64] ;  /* 0x0000000c08021981 */ /* 0x000ee2000c1e1900 */
[----:B------:R-:W-:Y:S01]  /*0950*/  VIADD R3, R3, 0x2 ;  /* 0x0000000203037836 */ /* 0x000fe20000000000 */
[----:B---3--:R-:W-:-:S05]  /*0960*/  @P1 LOP3.LUT R13, R2, R13, RZ, 0x30, !PT ;  /* 0x0000000d020d1212 */ /* 0x008fca00078e30ff */
[----:B------:R2:W-:Y:S02]  /*0970*/  @P1 STG.E desc[UR12][R8.64], R13 ;  /* 0x0000000d08001986 */ /* 0x0005e4000c10190c */
.L_x_21:
[----:B------:R-:W-:Y:S05]  /*0980*/  @!P0 BRA `(.L_x_20) ;  /* 0x0000000000548947 */ /* 0x000fea0003800000 */
[----:B------:R-:W3:Y:S08]  /*0990*/  LDC R2, c[0x0][0x390] ;  /* 0x0000e400ff027b82 */ /* 0x000ef00000000800 */
[----:B--2---:R-:W2:Y:S01]  /*09a0*/  LDC.64 R4, c[0x0][0x388] ;  /* 0x0000e200ff047b82 */ /* 0x004ea20000000a00 */
[----:B---3--:R-:W-:-:S05]  /*09b0*/  IMAD R2, R3, R2, UR4 ;  /* 0x0000000403027e24 */ /* 0x008fca000f8e0202 */
[----:B------:R-:W-:-:S05]  /*09c0*/  SHF.R.U32.HI R7, RZ, 0x5, R2 ;  /* 0x00000005ff077819 */ /* 0x000fca0000011602 */
[----:B--2---:R-:W-:Y:S02]  /*09d0*/  IMAD.WIDE.U32 R4, R7, 0x4, R4 ;  /* 0x0000000407047825 */ /* 0x004fe400078e0004 */
[----:B------:R-:W2:Y:S04]  /*09e0*/  LDC.64 R6, c[0x0][0x380] ;  /* 0x0000e000ff067b82 */ /* 0x000ea80000000a00 */
[----:B0-----:R-:W3:Y:S01]  /*09f0*/  LDG.E R5, desc[UR12][R4.64] ;  /* 0x0000000c04057981 */ /* 0x001ee2000c1e1900 */
[----:B------:R-:W-:-:S05]  /*0a00*/  IMAD R8, R0, UR4, R3 ;  /* 0x0000000400087c24 */ /* 0x000fca000f8e0203 */
[----:B------:R-:W-:Y:S02]  /*0a10*/  SHF.R.U32.HI R3, RZ, 0x5, R8 ;  /* 0x00000005ff037819 */ /* 0x000fe40000011608 */
[----:B---3--:R-:W-:-:S04]  /*0a20*/  SHF.R.W.U32.HI R2, RZ, R2, R5 ;  /* 0x00000002ff027219 */ /* 0x008fc80000011e05 */
[----:B------:R-:W-:-:S04]  /*0a30*/  LOP3.LUT R2, R2, 0x1, RZ, 0xc0, !PT ;  /* 0x0000000102027812 */ /* 0x000fc800078ec0ff */
[----:B------:R-:W-:Y:S01]  /*0a40*/  ISETP.NE.U32.AND P0, PT, R2, 0x1, PT ;  /* 0x000000010200780c */ /* 0x000fe20003f05070 */
[----:B--2---:R-:W-:-:S12]  /*0a50*/  IMAD.WIDE.U32 R2, R3, 0x4, R6 ;  /* 0x0000000403027825 */ /* 0x004fd800078e0006 */
[----:B------:R-:W2:Y:S01]  /*0a60*/  @!P0 LDG.E R0, desc[UR12][R2.64] ;  /* 0x0000000c02008981 */ /* 0x000ea2000c1e1900 */
[----:B------:R-:W-:-:S05]  /*0a70*/  IMAD.MOV.U32 R7, RZ, RZ, 0x1 ;  /* 0x00000001ff077424 */ /* 0x000fca00078e00ff */
[----:B------:R-:W-:-:S04]  /*0a80*/  SHF.L.W.U32 R7, R7, R8, RZ ;  /* 0x0000000807077219 */ /* 0x000fc80000000eff */
[----:B--2---:R-:W-:-:S05]  /*0a90*/  @!P0 LOP3.LUT R5, R0, R7, RZ, 0xfc, !PT ;  /* 0x0000000700058212 */ /* 0x004fca00078efcff */
[----:B------:R3:W-:Y:S04]  /*0aa0*/  @!P0 STG.E desc[UR12][R2.64], R5 ;  /* 0x0000000502008986 */ /* 0x0007e8000c10190c */
[----:B------:R-:W2:Y:S02]  /*0ab0*/  @P0 LDG.E R0, desc[UR12][R2.64] ;  /* 0x0000000c02000981 */ /* 0x000ea4000c1e1900 */
[----:B--2---:R-:W-:-:S05]  /*0ac0*/  @P0 LOP3.LUT R7, R0, R7, RZ, 0x30, !PT ;  /* 0x0000000700070212 */ /* 0x004fca00078e30ff */
[----:B------:R3:W-:Y:S02]  /*0ad0*/  @P0 STG.E desc[UR12][R2.64], R7 ;  /* 0x0000000702000986 */ /* 0x0007e4000c10190c */
.L_x_20:
[----:B------:R-:W4:Y:S01]  /*0ae0*/  LDCU UR6, c[0x0][0x390] ;  /* 0x00007200ff0677ac */ /* 0x000f220008000800 */
[----:B------:R-:W-:-:S04]  /*0af0*/  UIADD3 UR4, UPT, UPT, UR4, 0x1, URZ ;  /* 0x0000000104047890 */ /* 0x000fc8000fffe0ff */
[----:B----4-:R-:W-:-:S09]  /*0b00*/  UISETP.NE.AND UP0, UPT, UR4, UR6, UPT ;  /* 0x000000060400728c */ /* 0x010fd2000bf05270 */
[----:B------:R-:W-:Y:S05]  /*0b10*/  BRA.U UP0, `(.L_x_22) ;  /* 0xfffffff500607547 */ /* 0x000fea000b83ffff */
[----:B0-----:R-:W-:Y:S05]  /*0b20*/  EXIT ;  /* 0x000000000000794d */ /* 0x001fea0003800000 */
.L_x_23:
        /* <DEDUP_REMOVED lines=13> */
.L_x_39:


//--------------------- .text._ZN3x863gpu13m4ri_multiplyEPKjjjS2_jjPjS2_j --------------------------
	.section	.text._ZN3x863gpu13m4ri_multiplyEPKjjjS2_jjPjS2_j,"ax",@progbits
	.align	128
        .global         _ZN3x863gpu13m4ri_multiplyEPKjjjS2_jjPjS2_j
        .type           _ZN3x863gpu13m4ri_multiplyEPKjjjS2_jjPjS2_j,@function
        .size           _ZN3x863gpu13m4ri_multiplyEPKjjjS2_jjPjS2_j,(.L_x_40 - _ZN3x863gpu13m4ri_multiplyEPKjjjS2_jjPjS2_j)
        .other          _ZN3x863gpu13m4ri_multiplyEPKjjjS2_jjPjS2_j,@"STO_CUDA_ENTRY STV_DEFAULT"
_ZN3x863gpu13m4ri_multiplyEPKjjjS2_jjPjS2_j:
.text._ZN3x863gpu13m4ri_multiplyEPKjjjS2_jjPjS2_j:
[----:B------:R-:W-:Y:S08]  /*0000*/  LDC R1, c[0x0][0x37c] ;  /* 0x0000df00ff017b82 */ /* 0x000ff00000000800 */
[----:B------:R-:W0:Y:S02]  /*0010*/  LDC R3, c[0x0][0x398] ;  /* 0x0000e600ff037b82 */ /* 0x000e240000000800 */
[----:B0-----:R-:W-:-:S13]  /*0020*/  ISETP.NE.AND P0, PT, R3, RZ, PT ;  /* 0x000000ff0300720c */ /* 0x001fda0003f05270 */
[----:B------:R-:W-:Y:S05]  /*0030*/  @!P0 EXIT ;  /* 0x000000000000894d */ /* 0x000fea0003800000 */
[----:B------:R-:W0:Y:S01]  /*0040*/  LDCU UR6, c[0x0][0x3b0] ;  /* 0x00007600ff0677ac */ /* 0x000e220008000800 */
[----:B------:R-:W1:Y:S01]  /*0050*/  LDC R9, c[0x0][0x39c] ;  /* 0x0000e700ff097b82 */ /* 0x000e620000000800 */
[----:B------:R-:W2:Y:S01]  /*0060*/  LDCU UR4, c[0x0][0x360] ;  /* 0x00006c00ff0477ac */ /* 0x000ea20008000800 */
[----:B------:R-:W3:Y:S01]  /*0070*/  LDCU.64 UR8, c[0x0][0x358] ;  /* 0x00006b00ff0877ac */ /* 0x000ee20008000a00 */
[----:B0-----:R-:W0:Y:S01]  /*0080*/  I2F.U32.RP R2, UR6 ;  /* 0x0000000600027d06 */ /* 0x001e220008209000 */
[----:B------:R-:W-:-:S07]  /*0090*/  ISETP.NE.U32.AND P0, PT, RZ, UR6, PT ;  /* 0x00000006ff007c0c */ /* 0x000fce000bf05070 */
[----:B0-----:R-:W0:Y:S02]  /*00a0*/  MUFU.RCP R2, R2 ;  /* 0x0000000200027308 */ /* 0x001e240000001000 */
[----:B0-----:R-:W-:-:S06]  /*00b0*/  VIADD R4, R2, 0xffffffe ;  /* 0x0ffffffe02047836 */ /* 0x001fcc0000000000 */
[----:B------:R0:W4:Y:S02]  /*00c0*/  F2I.FTZ.U32.TRUNC.NTZ R5, R4 ;  /* 0x0000000400057305 */ /* 0x000124000021f000 */
[----:B0-----:R-:W-:Y:S02]  /*00d0*/  IMAD.MOV.U32 R4, RZ, RZ, RZ ;  /* 0x000000ffff047224 */ /* 0x001fe400078e00ff */
[----:B----4-:R-:W-:-:S04]  /*00e0*/  IMAD.MOV R7, RZ, RZ, -R5 ;  /* 0x000000ffff077224 */ /* 0x010fc800078e0a05 */
[----:B------:R-:W-:-:S04]  /*00f0*/  IMAD R7, R7, UR6, RZ ;  /* 0x0000000607077c24 */ /* 0x000fc8000f8e02ff */
[----:B------:R-:W-:Y:S02]  /*0100*/  IMAD.HI.U32 R0, R5, R7, R4 ;  /* 0x0000000705007227 */ /* 0x000fe400078e0004 */
[----:B------:R-:W2:Y:S04]  /*0110*/  S2R R5, SR_CTAID.X ;  /* 0x0000000000057919 */ /* 0x000ea80000002500 */
[----:B-1----:R-:W-:Y:S01]  /*0120*/  IMAD.HI.U32 R0, R0, R9, RZ ;  /* 0x0000000900007227 */ /* 0x002fe200078e00ff */
[----:B------:R-:W2:Y:S03]  /*0130*/  S2R R4, SR_TID.X ;  /* 0x0000000000047919 */ /* 0x000ea60000002100 */
[----:B------:R-:W-:-:S04]  /*0140*/  IMAD.MOV R6, RZ, RZ, -R0 ;  /* 0x000000ffff067224 */ /* 0x000fc800078e0a00 */
[----:B------:R-:W-:-:S05]  /*0150*/  IMAD R2, R6, UR6, R9 ;  /* 0x0000000606027c24 */ /* 0x000fca000f8e0209 */
[----:B------:R-:W-:-:S13]  /*0160*/  ISETP.GE.U32.AND P2, PT, R2, UR6, PT ;  /* 0x0000000602007c0c */ /* 0x000fda000bf46070 */
[----:B------:R-:W-:Y:S02]  /*0170*/  @P2 VIADD R2, R2, -UR6 ;  /* 0x8000000602022c36 */ /* 0x000fe40008000000 */
[----:B------:R-:W-:Y:S01]  /*0180*/  @P2 VIADD R0, R0, 0x1 ;  /* 0x0000000100002836 */ /* 0x000fe20000000000 */
[----:B------:R-:W-:Y:S02]  /*0190*/  ISETP.LT.U32.AND P2, PT, R9, UR6, PT ;  /* 0x0000000609007c0c */ /* 0x000fe4000bf41070 */
[----:B------:R-:W-:Y:S01]  /*01a0*/  ISETP.GE.U32.AND P1, PT, R2, UR6, PT ;  /* 0x0000000602007c0c */ /* 0x000fe2000bf26070 */
[----:B--2---:R-:W-:-:S12]  /*01b0*/  IMAD R2, R5, UR4, R4 ;  /* 0x0000000405027c24 */ /* 0x004fd8000f8e0204 */
[----:B------:R-:W-:Y:S01]  /*01c0*/  @P1 VIADD R0, R0, 0x1 ;  /* 0x0000000100001836 */ /* 0x000fe20000000000 */
[----:B------:R-:W-:Y:S01]  /*01d0*/  @!P0 LOP3.LUT R0, RZ, UR6, RZ, 0x33, !PT ;  /* 0x00000006ff008c12 */ /* 0x000fe2000f8e33ff */
[----:B---3--:R-:W-:Y:S06]  /*01e0*/  @P2 BRA `(.L_x_24) ;  /* 0x0000000c001c2947 */ /* 0x008fec0003800000 */
[----:B------:R-:W0:Y:S01]  /*01f0*/  LDCU UR5, c[0x0][0x38c] ;  /* 0x00007180ff0577ac */ /* 0x000e220008000800 */
[----:B------:R-:W-:Y:S01]  /*0200*/  VIMNMX.U32 R3, PT, PT, R0, 0x1, !PT ;  /* 0x0000000100037848 */ /* 0x000fe20007fe0000 */
[----:B------:R-:W-:-:S03]  /*0210*/  UMOV UR4, 0xffffffff ;  /* 0xffffffff00047882 */ /* 0x000fc60000000000 */
[C---:B------:R-:W-:Y:S01]  /*0220*/  LOP3.LUT R4, R3.reuse, 0x3, RZ, 0xc0, !PT ;  /* 0x0000000303047812 */ /* 0x040fe200078ec0ff */
[----:B------:R-:W-:Y:S01]  /*0230*/  USHF.L.U32 UR6, UR4, UR6, URZ ;  /* 0x0000000604067299 */ /* 0x000fe200080006ff */
[----:B------:R-:W-:Y:S02]  /*0240*/  LOP3.LUT R5, R3, 0xfffffffc, RZ, 0xc0, !PT ;  /* 0xfffffffc03057812 */ /* 0x000fe400078ec0ff */
[----:B------:R-:W-:Y:S01]  /*0250*/  UMOV UR4, URZ ;  /* 0x000000ff00047c82 */ /* 0x000fe20008000000 */
[----:B0-----:R-:W-:-:S05]  /*0260*/  IMAD R6, R2, UR5, RZ ;  /* 0x0000000502067c24 */ /* 0x001fca000f8e02ff */
[----:B------:R-:W-:-:S07]  /*0270*/  SHF.R.U32.HI R6, RZ, 0x5, R6 ;  /* 0x00000005ff067819 */ /* 0x000fce0000011606 */
.L_x_29:
[----:B------:R-:W0:Y:S01]  /*0280*/  LDCU UR5, c[0x0][0x39c] ;  /* 0x00007380ff0577ac */ /* 0x000e220008000800 */
[----:B------:R-:W-:Y:S01]  /*0290*/  ISETP.GE.U32.AND P0, PT, R0, 0x4, PT ;  /* 0x000000040000780c */ /* 0x000fe20003f06070 */
[----:B------:R-:W-:Y:S02]  /*02a0*/  IMAD.MOV.U32 R7, RZ, RZ, RZ ;  /* 0x000000ffff077224 */ /* 0x000fe400078e00ff */
[----:B------:R-:W-:Y:S01]  /*02b0*/  IMAD.MOV.U32 R26, RZ, RZ, RZ ;  /* 0x000000ffff1a7224 */ /* 0x000fe200078e00ff */
[----:B0-----:R-:W-:-:S04]  /*02c0*/  UIMAD UR5, UR4, UR5, URZ ;  /* 0x00000005040572a4 */ /* 0x001fc8000f8e02ff */
[----:B------:R-:W-:-:S05]  /*02d0*/  USHF.R.U32.HI UR5, URZ, 0x5, UR5 ;  /* 0x00000005ff057899 */ /* 0x000fca0008011605 */
[----:B------:R-:W-:Y:S07]  /*02e0*/  @!P0 BRA `(.L_x_25) ;  /* 0x00000004006c8947 */ /* 0x000fee0003800000 */
[----:B------:R-:W0:Y:S01]  /*02f0*/  LDC R8, c[0x0][0x3b0] ;  /* 0x0000ec00ff087b82 */ /* 0x000e220000000800 */
[----:B------:R-:W-:Y:S02]  /*0300*/  IMAD.MOV R24, RZ, RZ, -R5 ;  /* 0x000000ffff187224 */ /* 0x000fe400078e0a05 */
[----:B------:R-:W-:Y:S02]  /*0310*/  IMAD.MOV.U32 R25, RZ, RZ, RZ ;  /* 0x000000ffff197224 */ /* 0x000fe400078e00ff */
[----:B------:R-:W-:-:S03]  /*0320*/  IMAD.MOV.U32 R26, RZ, RZ, RZ ;  /* 0x000000ffff1a7224 */ /* 0x000fc600078e00ff */
[----:B------:R-:W1:Y:S08]  /*0330*/  LDC R9, c[0x0][0x3b0] ;  /* 0x0000ec00ff097b82 */ /* 0x000e700000000800 */
[----:B------:R-:W2:Y:S08]  /*0340*/  LDC.64 R10, c[0x0][0x380] ;  /* 0x0000e000ff0a7b82 */ /* 0x000eb00000000a00 */
[----:B------:R-:W3:Y:S01]  /*0350*/  LDC.64 R12, c[0x0][0x390] ;  /* 0x0000e400ff0c7b82 */ /* 0x000ee20000000a00 */
[----:B0-----:R-:W-:-:S02]  /*0360*/  IMAD R27, R8, 0x3, RZ ;  /* 0x00000003081b7824 */ /* 0x001fc400078e02ff */
[----:B------:R-:W-:-:S05]  /*0370*/  IMAD.SHL.U32 R7, R8, 0x2, RZ ;  /* 0x0000000208077824 */ /* 0x000fca00078e00ff */
[----:B------:R-:W0:Y:S02]  /*0380*/  LDC.64 R14, c[0x0][0x3a8] ;  /* 0x0000ea00ff0e7b82 */ /* 0x000e240000000a00 */
.L_x_26:
[CC--:B------:R-:W-:Y:S02]  /*0390*/  LEA.HI R17, R25.reuse, R6.reuse, RZ, 0x1b ;  /* 0x0000000619117211 */ /* 0x0c0fe400078fd8ff */
[----:B------:R-:W-:Y:S02]  /*03a0*/  LEA.HI R19, R25, UR5, RZ, 0x1b ;  /* 0x0000000519137c11 */ /* 0x000fe4000f8fd8ff */
[----:B-1----:R-:W-:Y:S01]  /*03b0*/  LEA.HI R21, R9, R6, RZ, 0x1b ;  /* 0x0000000609157211 */ /* 0x002fe200078fd8ff */
[----:B--2---:R-:W-:Y:S01]  /*03c0*/  IMAD.WIDE.U32 R16, R17, 0x4, R10 ;  /* 0x0000000411107825 */ /* 0x004fe200078e000a */
[----:B------:R-:W-:-:S03]  /*03d0*/  LEA.HI R23, R9, UR5, RZ, 0x1b ;  /* 0x0000000509177c11 */ /* 0x000fc6000f8fd8ff */
[----:B---3--:R-:W-:Y:S02]  /*03e0*/  IMAD.WIDE.U32 R18, R19, 0x4, R12 ;  /* 0x0000000413127825 */ /* 0x008fe400078e000c */
[----:B------:R-:W2:Y:S04]  /*03f0*/  LDG.E R16, desc[UR8][R16.64] ;  /* 0x0000000810107981 */ /* 0x000ea8000c1e1900 */
[----:B------:R1:W3:Y:S01]  /*0400*/  LDG.E R18, desc[UR8][R18.64] ;  /* 0x0000000812127981 */ /* 0x0002e2000c1e1900 */
[----:B------:R-:W-:-:S04]  /*0410*/  IMAD.WIDE.U32 R20, R21, 0x4, R10 ;  /* 0x0000000415147825 */ /* 0x000fc800078e000a */
[----:B------:R-:W-:Y:S02]  /*0420*/  IMAD.WIDE.U32 R22, R23, 0x4, R12 ;  /* 0x0000000417167825 */ /* 0x000fe400078e000c */
[----:B------:R4:W5:Y:S01]  /*0430*/  LDG.E R21, desc[UR8][R20.64] ;  /* 0x0000000814157981 */ /* 0x000962000c1e1900 */
[----:B------:R-:W-:-:S03]  /*0440*/  LOP3.LUT R29, R25, 0x1c, RZ, 0xc0, !PT ;  /* 0x0000001c191d7812 */ /* 0x000fc600078ec0ff */
[----:B------:R-:W5:Y:S01]  /*0450*/  LDG.E R23, desc[UR8][R22.64] ;  /* 0x0000000816177981 */ /* 0x000f62000c1e1900 */
[C---:B-1----:R-:W-:Y:S02]  /*0460*/  LEA.HI R19, R7.reuse, R6, RZ, 0x1b ;  /* 0x0000000607137211 */ /* 0x042fe400078fd8ff */
[----:B------:R-:W-:Y:S02]  /*0470*/  LEA.HI R17, R7, UR5, RZ, 0x1b ;  /* 0x0000000507117c11 */ /* 0x000fe4000f8fd8ff */
[----:B----4-:R-:W-:Y:S02]  /*0480*/  LOP3.LUT R20, R9, 0x1f, RZ, 0xc0, !PT ;  /* 0x0000001f09147812 */ /* 0x010fe400078ec0ff */
[-C--:B--2---:R-:W-:Y:S02]  /*0490*/  SHF.R.U32.HI R28, RZ, R29.reuse, R16 ;  /* 0x0000001dff1c7219 */ /* 0x084fe40000011610 */
[----:B---3--:R-:W-:Y:S01]  /*04a0*/  SHF.R.U32.HI R29, RZ, R29, R18 ;  /* 0x0000001dff1d7219 */ /* 0x008fe20000011612 */
[----:B------:R-:W-:-:S06]  /*04b0*/  IMAD.WIDE.U32 R18, R19, 0x4, R10 ;  /* 0x0000000413127825 */ /* 0x000fcc00078e000a */
[----:B------:R1:W2:Y:S01]  /*04c0*/  LDG.E R18, desc[UR8][R18.64] ;  /* 0x0000000812127981 */ /* 0x0002a2000c1e1900 */
[-C--:B-----5:R-:W-:Y:S01]  /*04d0*/  SHF.R.U32.HI R21, RZ, R20.reuse, R21 ;  /* 0x00000014ff157219 */ /* 0x0a0fe20000011615 */
[----:B------:R-:W-:Y:S01]  /*04e0*/  IMAD.WIDE.U32 R16, R17, 0x4, R12 ;  /* 0x0000000411107825 */ /* 0x000fe200078e000c */
[----:B------:R-:W-:Y:S02]  /*04f0*/  SHF.R.U32.HI R20, RZ, R20, R23 ;  /* 0x00000014ff147219 */ /* 0x000fe40000011617 */
[----:B------:R-:W-:Y:S02]  /*0500*/  LOP3.LUT R23, R28, UR6, RZ, 0x30, !PT ;  /* 0x000000061c177c12 */ /* 0x000fe4000f8e30ff */
[----:B------:R-:W-:Y:S01]  /*0510*/  LOP3.LUT R21, R21, UR6, RZ, 0x30, !PT ;  /* 0x0000000615157c12 */ /* 0x000fe2000f8e30ff */
[----:B------:R-:W3:Y:S01]  /*0520*/  LDG.E R16, desc[UR8][R16.64] ;  /* 0x0000000810107981 */ /* 0x000ee2000c1e1900 */
[----:B------:R-:W-:Y:S02]  /*0530*/  LOP3.LUT R22, R29, UR6, RZ, 0x30, !PT ;  /* 0x000000061d167c12 */ /* 0x000fe4000f8e30ff */
[----:B------:R-:W-:-:S02]  /*0540*/  SHF.L.U32 R23, R23, R8, RZ ;  /* 0x0000000817177219 */ /* 0x000fc400000006ff */
[----:B------:R-:W-:Y:S02]  /*0550*/  LOP3.LUT R20, R20, UR6, RZ, 0x30, !PT ;  /* 0x0000000614147c12 */ /* 0x000fe4000f8e30ff */
[----:B------:R-:W-:Y:S01]  /*0560*/  SHF.L.U32 R21, R21, R8, RZ ;  /* 0x0000000815157219 */ /* 0x000fe200000006ff */
[----:B------:R-:W-:Y:S01]  /*0570*/  IMAD.IADD R22, R22, 0x1, R23 ;  /* 0x0000000116167824 */ /* 0x000fe200078e0217 */
[----:B------:R-:W-:Y:S02]  /*0580*/  LOP3.LUT R23, R7, 0x1e, RZ, 0xc0, !PT ;  /* 0x0000001e07177812 */ /* 0x000fe400078ec0ff */
[----:B-1----:R-:W-:Y:S01]  /*0590*/  LEA.HI R19, R27, R6, RZ, 0x1b ;  /* 0x000000061b137211 */ /* 0x002fe200078fd8ff */
[----:B------:R-:W-:Y:S01]  /*05a0*/  IMAD.IADD R20, R20, 0x1, R21 ;  /* 0x0000000114147824 */ /* 0x000fe200078e0215 */
[----:B--2---:R-:W-:-:S03]  /*05b0*/  SHF.R.U32.HI R21, RZ, R23, R18 ;  /* 0x00000017ff157219 */ /* 0x004fc60000011612 */
[----:B------:R-:W-:-:S06]  /*05c0*/  IMAD.WIDE.U32 R18, R19, 0x4, R10 ;  /* 0x0000000413127825 */ /* 0x000fcc00078e000a */
[----:B------:R-:W2:Y:S01]  /*05d0*/  LDG.E R18, desc[UR8][R18.64] ;  /* 0x0000000812127981 */ /* 0x000ea2000c1e1900 */
[----:B------:R-:W-:Y:S02]  /*05e0*/  LOP3.LUT R21, R21, UR6, RZ, 0x30, !PT ;  /* 0x0000000615157c12 */ /* 0x000fe4000f8e30ff */
[----:B---3--:R-:W-:Y:S02]  /*05f0*/  SHF.R.U32.HI R23, RZ, R23, R16 ;  /* 0x00000017ff177219 */ /* 0x008fe40000011610 */
[----:B------:R-:W-:Y:S02]  /*0600*/  SHF.L.U32 R28, R21, R8, RZ ;  /* 0x00000008151c7219 */ /* 0x000fe400000006ff */
[----:B------:R-:W-:Y:S02]  /*0610*/  LOP3.LUT R23, R23, UR6, RZ, 0x30, !PT ;  /* 0x0000000617177c12 */ /* 0x000fe4000f8e30ff */
[----:B------:R-:W-:Y:S02]  /*0620*/  LEA.HI R17, R27, UR5, RZ, 0x1b ;  /* 0x000000051b117c11 */ /* 0x000fe4000f8fd8ff */
[----:B------:R-:W-:Y:S01]  /*0630*/  SHF.R.U32.HI R29, RZ, 0x5, R22 ;  /* 0x00000005ff1d7819 */ /* 0x000fe20000011616 */
[----:B------:R-:W-:Y:S01]  /*0640*/  IMAD.IADD R21, R23, 0x1, R28 ;  /* 0x0000000117157824 */ /* 0x000fe200078e021c */
[----:B------:R-:W-:Y:S01]  /*0650*/  LOP3.LUT R28, R27, 0x1f, RZ, 0xc0, !PT ;  /* 0x0000001f1b1c7812 */ /* 0x000fe200078ec0ff */
[----:B------:R-:W-:-:S06]  /*0660*/  IMAD.WIDE.U32 R16, R17, 0x4, R12 ;  /* 0x0000000411107825 */ /* 0x000fcc00078e000c */
[----:B------:R-:W3:Y:S01]  /*0670*/  LDG.E R16, desc[UR8][R16.64] ;  /* 0x0000000810107981 */ /* 0x000ee2000c1e1900 */
[----:B--2---:R-:W-:Y:S01]  /*0680*/  SHF.R.U32.HI R23, RZ, R28, R18 ;  /* 0x0000001cff177219 */ /* 0x004fe20000011612 */
[----:B0-----:R-:W-:-:S06]  /*0690*/  IMAD.WIDE.U32 R18, R29, 0x4, R14 ;  /* 0x000000041d127825 */ /* 0x001fcc00078e000e */
[----:B------:R-:W2:Y:S01]  /*06a0*/  LDG.E R19, desc[UR8][R18.64] ;  /* 0x0000000812137981 */ /* 0x000ea2000c1e1900 */
[----:B------:R-:W-:-:S04]  /*06b0*/  LOP3.LUT R23, R23, UR6, RZ, 0x30, !PT ;  /* 0x0000000617177c12 */ /* 0x000fc8000f8e30ff */
[----:B------:R-:W-:Y:S02]  /*06c0*/  SHF.L.U32 R29, R23, R8, RZ ;  /* 0x00000008171d7219 */ /* 0x000fe400000006ff */
[----:B---3--:R-:W-:-:S04]  /*06d0*/  SHF.R.U32.HI R28, RZ, R28, R16 ;  /* 0x0000001cff1c7219 */ /* 0x008fc80000011610 */
[----:B------:R-:W-:Y:S02]  /*06e0*/  LOP3.LUT R28, R28, UR6, RZ, 0x30, !PT ;  /* 0x000000061c1c7c12 */ /* 0x000fe4000f8e30ff */
[----:B------:R-:W-:-:S03]  /*06f0*/  SHF.R.U32.HI R23, RZ, 0x5, R20 ;  /* 0x00000005ff177819 */ /* 0x000fc60000011614 */
[----:B------:R-:W-:Y:S01]  /*0700*/  IMAD.IADD R28, R28, 0x1, R29 ;  /* 0x000000011c1c7824 */ /* 0x000fe200078e021d */
[----:B--2---:R-:W-:-:S04]  /*0710*/  SHF.R.W.U32.HI R17, RZ, R22, R19 ;  /* 0x00000016ff117219 */ /* 0x004fc80000011e13 */
[----:B------:R-:W-:Y:S02]  /*0720*/  LOP3.LUT R26, R26, 0x1, R17, 0x78, !PT ;  /* 0x000000011a1a7812 */ /* 0x000fe400078e7811 */
[----:B------:R-:W-:Y:S01]  /*0730*/  SHF.R.U32.HI R17, RZ, 0x5, R21 ;  /* 0x00000005ff117819 */ /* 0x000fe20000011615 */
[----:B------:R-:W-:-:S04]  /*0740*/  IMAD.WIDE.U32 R22, R23, 0x4, R14 ;  /* 0x0000000417167825 */ /* 0x000fc800078e000e */
[----:B------:R-:W-:Y:S01]  /*0750*/  IMAD.WIDE.U32 R18, R17, 0x4, R14 ;  /* 0x0000000411127825 */ /* 0x000fe200078e000e */
[----:B------:R-:W-:Y:S01]  /*0760*/  SHF.R.U32.HI R17, RZ, 0x5, R28 ;  /* 0x00000005ff117819 */ /* 0x000fe2000001161c */
[----:B------:R-:W2:Y:S04]  /*0770*/  LDG.E R23, desc[UR8][R22.64] ;  /* 0x0000000816177981 */ /* 0x000ea8000c1e1900 */
[----:B------:R-:W-:Y:S01]  /*0780*/  IMAD.WIDE.U32 R16, R17, 0x4, R14 ;  /* 0x0000000411107825 */ /* 0x000fe200078e000e */
[----:B------:R-:W3:Y:S05]  /*0790*/  LDG.E R18, desc[UR8][R18.64] ;  /* 0x0000000812127981 */ /* 0x000eea000c1e1900 */
[----:B------:R-:W4:Y:S01]  /*07a0*/  LDG.E R17, desc[UR8][R16.64] ;  /* 0x0000000810117981 */ /* 0x000f22000c1e1900 */
[----:B------:R-:W-:-:S05]  /*07b0*/  VIADD R24, R24, 0x4 ;  /* 0x0000000418187836 */ /* 0x000fca0000000000 */
[----:B------:R-:W-:Y:S01]  /*07c0*/  ISETP.NE.AND P0, PT, R24, RZ, PT ;  /* 0x000000ff1800720c */ /* 0x000fe20003f05270 */
[C---:B------:R-:W-:Y:S02]  /*07d0*/  IMAD R9, R8.reuse, 0x4, R9 ;  /* 0x0000000408097824 */ /* 0x040fe400078e0209 */
[C---:B------:R-:W-:Y:S02]  /*07e0*/  IMAD R7, R8.reuse, 0x4, R7 ;  /* 0x0000000408077824 */ /* 0x040fe400078e0207 */
[C---:B------:R-:W-:Y:S02]  /*07f0*/  IMAD R27, R8.reuse, 0x4, R27 ;  /* 0x00000004081b7824 */ /* 0x040fe400078e021b */
[----:B------:R-:W-:Y:S01]  /*0800*/  IMAD R25, R8, 0x4, R25 ;  /* 0x0000000408197824 */ /* 0x000fe200078e0219 */
[----:B--2---:R-:W-:-:S04]  /*0810*/  SHF.R.W.U32.HI R29, RZ, R20, R23 ;  /* 0x00000014ff1d7219 */ /* 0x004fc80000011e17 */
[----:B------:R-:W-:Y:S02]  /*0820*/  LOP3.LUT R26, R26, 0x1, R29, 0x78, !PT ;  /* 0x000000011a1a7812 */ /* 0x000fe400078e781d */
[----:B---3--:R-:W-:Y:S02]  /*0830*/  SHF.R.W.U32.HI R21, RZ, R21, R18 ;  /* 0x00000015ff157219 */ /* 0x008fe40000011e12 */
[----:B----4-:R-:W-:Y:S02]  /*0840*/  SHF.R.W.U32.HI R28, RZ, R28, R17 ;  /* 0x0000001cff1c7219 */ /* 0x010fe40000011e11 */
[----:B------:R-:W-:Y:S02]  /*0850*/  LOP3.LUT R21, R26, 0x1, R21, 0x78, !PT ;  /* 0x000000011a157812 */ /* 0x000fe400078e7815 */
[----:B------:R-:W-:-:S04]  /*0860*/  LOP3.LUT R28, R28, 0x1, RZ, 0xc0, !PT ;  /* 0x000000011c1c7812 */ /* 0x000fc800078ec0ff */
[----:B------:R-:W-:Y:S01]  /*0870*/  LOP3.LUT R26, R28, R21, RZ, 0x3c, !PT ;  /* 0x000000151c1a7212 */ /* 0x000fe200078e3cff */
[----:B------:R-:W-:Y:S06]  /*0880*/  @P0 BRA `(.L_x_26) ;  /* 0xfffffff800c00947 */ /* 0x000fec000383ffff */
[----:B------:R-:W-:-:S07]  /*0890*/  IMAD.MOV.U32 R7, RZ, RZ, R5 ;  /* 0x000000ffff077224 */ /* 0x000fce00078e0005 */
.L_x_25:
[----:B------:R-:W-:-:S13]  /*08a0*/  ISETP.NE.AND P0, PT, R4, RZ, PT ;  /* 0x000000ff0400720c */ /* 0x000fda0003f05270 */
[----:B------:R-:W-:Y:S05]  /*08b0*/  @!P0 BRA `(.L_x_27) ;  /* 0x0000000400208947 */ /* 0x000fea0003800000 */
[----:B------:R-:W-:Y:S02]  /*08c0*/  ISETP.NE.AND P0, PT, R4, 0x1, PT ;  /* 0x000000010400780c */ /* 0x000fe40003f05270 */
[----:B------:R-:W-:-:S11]  /*08d0*/  LOP3.LUT P1, RZ, R3, 0x1, RZ, 0xc0, !PT ;  /* 0x0000000103ff7812 */ /* 0x000fd6000782c0ff */
[----:B------:R-:W-:Y:S05]  /*08e0*/  @!P0 BRA `(.L_x_28) ;  /* 0x0000000000b08947 */ /* 0x000fea0003800000 */
[----:B------:R-:W0:Y:S01]  /*08f0*/  LDCU UR7, c[0x0][0x3b0] ;  /* 0x00007600ff0777ac */ /* 0x000e220008000800 */
[----:B------:R-:W1:Y:S08]  /*0900*/  LDC.64 R12, c[0x0][0x380] ;  /* 0x0000e000ff0c7b82 */ /* 0x000e700000000a00 */
[----:B------:R-:W2:Y:S01]  /*0910*/  LDC.64 R8, c[0x0][0x390] ;  /* 0x0000e400ff087b82 */ /* 0x000ea20000000a00 */
[----:B0-----:R-:W-:-:S04]  /*0920*/  IMAD R21, R7, UR7, RZ ;  /* 0x0000000707157c24 */ /* 0x001fc8000f8e02ff */
[C---:B------:R-:W-:Y:S01]  /*0930*/  VIADD R19, R21.reuse, UR7 ;  /* 0x0000000715137c36 */ /* 0x040fe20008000000 */
[CC--:B------:R-:W-:Y:S02]  /*0940*/  LEA.HI R11, R21.reuse, R6.reuse, RZ, 0x1b ;  /* 0x00000006150b7211 */ /* 0x0c0fe400078fd8ff */
[----:B------:R-:W-:Y:S02]  /*0950*/  LEA.HI R15, R21, UR5, RZ, 0x1b ;  /* 0x00000005150f7c11 */ /* 0x000fe4000f8fd8ff */
[----:B------:R-:W-:Y:S01]  /*0960*/  LEA.HI R17, R19, R6, RZ, 0x1b ;  /* 0x0000000613117211 */ /* 0x000fe200078fd8ff */
[----:B-1----:R-:W-:Y:S01]  /*0970*/  IMAD.WIDE.U32 R10, R11, 0x4, R12 ;  /* 0x000000040b0a7825 */ /* 0x002fe200078e000c */
[----:B------:R-:W-:-:S03]  /*0980*/  LEA.HI R23, R19, UR5, RZ, 0x1b ;  /* 0x0000000513177c11 */ /* 0x000fc6000f8fd8ff */
[----:B------:R-:W-:Y:S02]  /*0990*/  IMAD.WIDE.U32 R12, R17, 0x4, R12 ;  /* 0x00000004110c7825 */ /* 0x000fe400078e000c */
[----:B------:R-:W3:Y:S02]  /*09a0*/  LDG.E R10, desc[UR8][R10.64] ;  /* 0x000000080a0a7981 */ /* 0x000ee4000c1e1900 */
[--C-:B--2---:R-:W-:Y:S02]  /*09b0*/  IMAD.WIDE.U32 R14, R15, 0x4, R8.reuse ;  /* 0x000000040f0e7825 */ /* 0x104fe400078e0008 */
[----:B------:R-:W2:Y:S02]  /*09c0*/  LDG.E R12, desc[UR8][R12.64] ;  /* 0x000000080c0c7981 */ /* 0x000ea4000c1e1900 */
[----:B------:R-:W-:Y:S02]  /*09d0*/  IMAD.WIDE.U32 R16, R23, 0x4, R8 ;  /* 0x0000000417107825 */ /* 0x000fe400078e0008 */
[----:B------:R-:W4:Y:S01]  /*09e0*/  LDG.E R14, desc[UR8][R14.64] ;  /* 0x000000080e0e7981 */ /* 0x000f22000c1e1900 */
[----:B------:R-:W-:Y:S01]  /*09f0*/  LOP3.LUT R21, R21, 0x1f, RZ, 0xc0, !PT ;  /* 0x0000001f15157812 */ /* 0x000fe200078ec0ff */
[----:B------:R-:W0:Y:S02]  /*0a00*/  LDC.64 R8, c[0x0][0x3a8] ;  /* 0x0000ea00ff087b82 */ /* 0x000e240000000a00 */
[----:B------:R-:W5:Y:S01]  /*0a10*/  LDG.E R16, desc[UR8][R16.64] ;  /* 0x0000000810107981 */ /* 0x000f62000c1e1900 */
[----:B------:R-:W-:-:S02]  /*0a20*/  LOP3.LUT R19, R19, 0x1f, RZ, 0xc0, !PT ;  /* 0x0000001f13137812 */ /* 0x000fc400078ec0ff */
[----:B---3--:R-:W-:Y:S02]  /*0a30*/  SHF.R.U32.HI R18, RZ, R21, R10 ;  /* 0x00000015ff127219 */ /* 0x008fe4000001160a */
[----:B--2---:R-:W-:Y:S02]  /*0a40*/  SHF.R.U32.HI R20, RZ, R19, R12 ;  /* 0x00000013ff147219 */ /* 0x004fe4000001160c */
[----:B------:R-:W-:Y:S02]  /*0a50*/  LOP3.LUT R18, R18, UR6, RZ, 0x30, !PT ;  /* 0x0000000612127c12 */ /* 0x000fe4000f8e30ff */
[----:B----4-:R-:W-:Y:S02]  /*0a60*/  SHF.R.U32.HI R21, RZ, R21, R14 ;  /* 0x00000015ff157219 */ /* 0x010fe4000001160e */
[----:B------:R-:W-:Y:S02]  /*0a70*/  LOP3.LUT R20, R20, UR6, RZ, 0x30, !PT ;  /* 0x0000000614147c12 */ /* 0x000fe4000f8e30ff */
[----:B-----5:R-:W-:-:S02]  /*0a80*/  SHF.R.U32.HI R19, RZ, R19, R16 ;  /* 0x00000013ff137219 */ /* 0x020fc40000011610 */
[----:B------:R-:W-:Y:S02]  /*0a90*/  LOP3.LUT R21, R21, UR6, RZ, 0x30, !PT ;  /* 0x0000000615157c12 */ /* 0x000fe4000f8e30ff */
[----:B------:R-:W-:Y:S02]  /*0aa0*/  SHF.L.U32 R18, R18, UR7, RZ ;  /* 0x0000000712127c19 */ /* 0x000fe400080006ff */
[----:B------:R-:W-:Y:S02]  /*0ab0*/  LOP3.LUT R19, R19, UR6, RZ, 0x30, !PT ;  /* 0x0000000613137c12 */ /* 0x000fe4000f8e30ff */
[----:B------:R-:W-:Y:S01]  /*0ac0*/  SHF.L.U32 R20, R20, UR7, RZ ;  /* 0x0000000714147c19 */ /* 0x000fe200080006ff */
[----:B------:R-:W-:-:S04]  /*0ad0*/  IMAD.IADD R18, R21, 0x1, R18 ;  /* 0x0000000115127824 */ /* 0x000fc800078e0212 */
[----:B------:R-:W-:Y:S01]  /*0ae0*/  IMAD.IADD R19, R19, 0x1, R20 ;  /* 0x0000000113137824 */ /* 0x000fe200078e0214 */
[----:B------:R-:W-:-:S04]  /*0af0*/  SHF.R.U32.HI R11, RZ, 0x5, R18 ;  /* 0x00000005ff0b7819 */ /* 0x000fc80000011612 */
[----:B------:R-:W-:Y:S01]  /*0b00*/  SHF.R.U32.HI R13, RZ, 0x5, R19 ;  /* 0x00000005ff0d7819 */ /* 0x000fe20000011613 */
[----:B0-----:R-:W-:-:S04]  /*0b10*/  IMAD.WIDE.U32 R10, R11, 0x4, R8 ;  /* 0x000000040b0a7825 */ /* 0x001fc800078e0008 */
[----:B------:R-:W-:Y:S02]  /*0b20*/  IMAD.WIDE.U32 R8, R13, 0x4, R8 ;  /* 0x000000040d087825 */ /* 0x000fe400078e0008 */
[----:B------:R-:W2:Y:S04]  /*0b30*/  LDG.E R11, desc[UR8][R10.64] ;  /* 0x000000080a0b7981 */ /* 0x000ea8000c1e1900 */
[----:B------:R-:W3:Y:S01]  /*0b40*/  LDG.E R8, desc[UR8][R8.64] ;  /* 0x0000000808087981 */ /* 0x000ee2000c1e1900 */
[----:B------:R-:W-:Y:S01]  /*0b50*/  VIADD R7, R7, 0x2 ;  /* 0x0000000207077836 */ /* 0x000fe20000000000 */
[----:B--2---:R-:W-:Y:S02]  /*0b60*/  SHF.R.W.U32.HI R21, RZ, R18, R11 ;  /* 0x00000012ff157219 */ /* 0x004fe40000011e0b */
[----:B---3--:R-:W-:-:S02]  /*0b70*/  SHF.R.W.U32.HI R19, RZ, R19, R8 ;  /* 0x00000013ff137219 */ /* 0x008fc40000011e08 */
[----:B------:R-:W-:Y:S02]  /*0b80*/  LOP3.LUT R21, R26, 0x1, R21, 0x78, !PT ;  /* 0x000000011a157812 */ /* 0x000fe400078e7815 */
[----:B------:R-:W-:-:S04]  /*0b90*/  LOP3.LUT R28, R19, 0x1, RZ, 0xc0, !PT ;  /* 0x00000001131c7812 */ /* 0x000fc800078ec0ff */
[----:B------:R-:W-:-:S07]  /*0ba0*/  LOP3.LUT R26, R28, R21, RZ, 0x3c, !PT ;  /* 0x000000151c1a7212 */ /* 0x000fce00078e3cff */
.L_x_28:
[----:B------:R-:W-:Y:S05]  /*0bb0*/  @!P1 BRA `(.L_x_27) ;  /* 0x0000000000609947 */ /* 0x000fea0003800000 */
[----:B------:R-:W0:Y:S01]  /*0bc0*/  LDCU UR7, c[0x0][0x3b0] ;  /* 0x00007600ff0777ac */ /* 0x000e220008000800 */
[----:B------:R-:W1:Y:S08]  /*0bd0*/  LDC.64 R10, c[0x0][0x380] ;  /* 0x0000e000ff0a7b82 */ /* 0x000e700000000a00 */
[----:B------:R-:W2:Y:S01]  /*0be0*/  LDC.64 R12, c[0x0][0x390] ;  /* 0x0000e400ff0c7b82 */ /* 0x000ea20000000a00 */
[----:B0-----:R-:W-:-:S05]  /*0bf0*/  IMAD R7, R7, UR7, RZ ;  /* 0x0000000707077c24 */ /* 0x001fca000f8e02ff */
[C---:B------:R-:W-:Y:S02]  /*0c00*/  LEA.HI R9, R7.reuse, R6, RZ, 0x1b ;  /* 0x0000000607097211 */ /* 0x040fe400078fd8ff */
[----:B------:R-:W-:-:S03]  /*0c10*/  LEA.HI R15, R7, UR5, RZ, 0x1b ;  /* 0x00000005070f7c11 */ /* 0x000fc6000f8fd8ff */
[----:B-1----:R-:W-:Y:S01]  /*0c20*/  IMAD.WIDE.U32 R10, R9, 0x4, R10 ;  /* 0x00000004090a7825 */ /* 0x002fe200078e000a */
[----:B------:R-:W-:Y:S01]  /*0c30*/  LOP3.LUT R7, R7, 0x1f, RZ, 0xc0, !PT ;  /* 0x0000001f07077812 */ /* 0x000fe200078ec0ff */
[----:B------:R-:W0:Y:S02]  /*0c40*/  LDC.64 R8, c[0x0][0x3a8] ;  /* 0x0000ea00ff087b82 */ /* 0x000e240000000a00 */
[----:B--2---:R-:W-:Y:S02]  /*0c50*/  IMAD.WIDE.U32 R12, R15, 0x4, R12 ;  /* 0x000000040f0c7825 */ /* 0x004fe400078e000c */
[----:B------:R-:W2:Y:S04]  /*0c60*/  LDG.E R10, desc[UR8][R10.64] ;  /* 0x000000080a0a7981 */ /* 0x000ea8000c1e1900 */
[----:B------:R-:W3:Y:S01]  /*0c70*/  LDG.E R12, desc[UR8][R12.64] ;  /* 0x000000080c0c7981 */ /* 0x000ee2000c1e1900 */
[----:B--2---:R-:W-:-:S04]  /*0c80*/  SHF.R.U32.HI R14, RZ, R7, R10 ;  /* 0x00000007ff0e7219 */ /* 0x004fc8000001160a */
[----:B------:R-:W-:Y:S02]  /*0c90*/  LOP3.LUT R14, R14, UR6, RZ, 0x30, !PT ;  /* 0x000000060e0e7c12 */ /* 0x000fe4000f8e30ff */
[----:B---3--:R-:W-:Y:S02]  /*0ca0*/  SHF.R.U32.HI R7, RZ, R7, R12 ;  /* 0x00000007ff077219 */ /* 0x008fe4000001160c */
[----:B------:R-:W-:Y:S02]  /*0cb0*/  SHF.L.U32 R14, R14, UR7, RZ ;  /* 0x000000070e0e7c19 */ /* 0x000fe400080006ff */
[----:B------:R-:W-:-:S05]  /*0cc0*/  LOP3.LUT R7, R7, UR6, RZ, 0x30, !PT ;  /* 0x0000000607077c12 */ /* 0x000fca000f8e30ff */
[----:B------:R-:W-:-:S05]  /*0cd0*/  IMAD.IADD R7, R7, 0x1, R14 ;  /* 0x0000000107077824 */ /* 0x000fca00078e020e */
[----:B------:R-:W-:-:S05]  /*0ce0*/  SHF.R.U32.HI R15, RZ, 0x5, R7 ;  /* 0x00000005ff0f7819 */ /* 0x000fca0000011607 */
[----:B0-----:R-:W-:-:S06]  /*0cf0*/  IMAD.WIDE.U32 R8, R15, 0x4, R8 ;  /* 0x000000040f087825 */ /* 0x001fcc00078e0008 */
[----:B------:R-:W2:Y:S01]  /*0d00*/  LDG.E R8, desc[UR8][R8.64] ;  /* 0x0000000808087981 */ /* 0x000ea2000c1e1900 */
[----:B------:R-:W-:Y:S01]  /*0d10*/  IMAD.MOV.U32 R21, RZ, RZ, R26 ;  /* 0x000000ffff157224 */ /* 0x000fe200078e001a */
[----:B--2---:R-:W-:-:S04]  /*0d20*/  SHF.R.W.U32.HI R7, RZ, R7, R8 ;  /* 0x00000007ff077219 */ /* 0x004fc80000011e08 */
[----:B------:R-:W-:-:S07]  /*0d30*/  LOP3.LUT R28, R7, 0x1, RZ, 0xc0, !PT ;  /* 0x00000001071c7812 */ /* 0x000fce00078ec0ff */
.L_x_27:
[----:B------:R-:W0:Y:S01]  /*0d40*/  LDC R13, c[0x0][0x398] ;  /* 0x0000e600ff0d7b82 */ /* 0x000e220000000800 */
[----:B------:R-:W-:-:S07]  /*0d50*/  ISETP.NE.AND P0, PT, R28, R21, PT ;  /* 0x000000151c00720c */ /* 0x000fce0003f05270 */
[----:B------:R-:W1:Y:S01]  /*0d60*/  LDC.64 R8, c[0x0][0x3a0] ;  /* 0x0000e800ff087b82 */ /* 0x000e620000000a00 */
[----:B0-----:R-:W-:-:S05]  /*0d70*/  IMAD R11, R2, R13, UR4 ;  /* 0x00000004020b7e24 */ /* 0x001fca000f8e020d */
[----:B------:R-:W-:-:S05]  /*0d80*/  SHF.R.U32.HI R7, RZ, 0x5, R11 ;  /* 0x00000005ff077819 */ /* 0x000fca000001160b */
[----:B-1----:R-:W-:-:S05]  /*0d90*/  IMAD.WIDE.U32 R8, R7, 0x4, R8 ;  /* 0x0000000407087825 */ /* 0x002fca00078e0008 */
[----:B------:R-:W2:Y:S01]  /*0da0*/  @P0 LDG.E R7, desc[UR8][R8.64] ;  /* 0x0000000808070981 */ /* 0x000ea2000c1e1900 */
[----:B------:R-:W-:-:S05]  /*0db0*/  IMAD.MOV.U32 R10, RZ, RZ, 0x1 ;  /* 0x00000001ff0a7424 */ /* 0x000fca00078e00ff */
[----:B------:R-:W-:-:S04]  /*0dc0*/  SHF.L.W.U32 R10, R10, R11, RZ ;  /* 0x0000000b0a0a7219 */ /* 0x000fc80000000eff */
[----:B--2---:R-:W-:-:S05]  /*0dd0*/  @P0 LOP3.LUT R7, R7, R10, RZ, 0xfc, !PT ;  /* 0x0000000a07070212 */ /* 0x004fca00078efcff */
[----:B------:R0:W-:Y:S04]  /*0de0*/  @P0 STG.E desc[UR8][R8.64], R7 ;  /* 0x0000000708000986 */ /* 0x0001e8000c101908 */
[----:B------:R-:W2:Y:S01]  /*0df0*/  @!P0 LDG.E R11, desc[UR8][R8.64] ;  /* 0x00000008080b8981 */ /* 0x000ea2000c1e1900 */
[----:B------:R-:W-:Y:S01]  /*0e00*/  UIADD3 UR4, UPT, UPT, UR4, 0x1, URZ ;  /* 0x0000000104047890 */ /* 0x000fe2000fffe0ff */
[----:B--2---:R-:W-:-:S05]  /*0e10*/  @!P0 LOP3.LUT R11, R11, R10, RZ, 0x30, !PT ;  /* 0x0000000a0b0b8212 */ /* 0x004fca00078e30ff */
[----:B------:R0:W-:Y:S01]  /*0e20*/  @!P0 STG.E desc[UR8][R8.64], R11 ;  /* 0x0000000b08008986 */ /* 0x0001e2000c101908 */
[----:B------:R-:W-:-:S13]  /*0e30*/  ISETP.NE.AND P0, PT, R13, UR4, PT ;  /* 0x000000040d007c0c */ /* 0x000fda000bf05270 */
[----:B0-----:R-:W-:Y:S05]  /*0e40*/  @P0 BRA `(.L_x_29) ;  /* 0xfffffff4000c0947 */ /* 0x001fea000383ffff */
[----:B------:R-:W-:Y:S05]  /*0e50*/  EXIT ;  /* 0x000000000000794d */ /* 0x000fea0003800000 */
.L_x_24:
[C---:B------:R-:W-:Y:S01]  /*0e60*/  ISETP.GE.U32.AND P0, PT, R3.reuse, 0x8, PT ;  /* 0x000000080300780c */ /* 0x040fe20003f06070 */
[----:B------:R-:W-:Y:S01]  /*0e70*/  IMAD.MOV.U32 R0, RZ, RZ, RZ ;  /* 0x000000ffff007224 */ /* 0x000fe200078e00ff */
[----:B------:R-:W-:-:S04]  /*0e80*/  LOP3.LUT R16, R3, 0x7, RZ, 0xc0, !PT ;  /* 0x0000000703107812 */ /* 0x000fc800078ec0ff */
[----:B------:R-:W-:-:S07]  /*0e90*/  ISETP.NE.AND P1, PT, R16, RZ, PT ;  /* 0x000000ff1000720c */ /* 0x000fce0003f25270 */
[----:B------:R-:W-:Y:S06]  /*0ea0*/  @!P0 BRA `(.L_x_30) ;  /* 0x0000000400008947 */ /* 0x000fec0003800000 */
[----:B------:R-:W0:Y:S01]  /*0eb0*/  LDC.64 R4, c[0x0][0x3a0] ;  /* 0x0000e800ff047b82 */ /* 0x000e220000000a00 */
[----:B------:R-:W-:Y:S01]  /*0ec0*/  LOP3.LUT R0, R3, 0xfffffff8, RZ, 0xc0, !PT ;  /* 0xfffffff803007812 */ /* 0x000fe200078ec0ff */
[----:B------:R-:W-:-:S04]  /*0ed0*/  IMAD R6, R2, R3, 0x3 ;  /* 0x0000000302067424 */ /* 0x000fc800078e0203 */
[----:B------:R-:W-:-:S07]  /*0ee0*/  IMAD.MOV R7, RZ, RZ, -R0 ;  /* 0x000000ffff077224 */ /* 0x000fce00078e0a00 */
.L_x_31:
[----:B------:R-:W-:-:S05]  /*0ef0*/  VIADD R10, R6, 0xfffffffd ;  /* 0xfffffffd060a7836 */ /* 0x000fca0000000000 */
[----:B-1----:R-:W-:-:S05]  /*0f00*/  SHF.R.U32.HI R9, RZ, 0x5, R10 ;  /* 0x00000005ff097819 */ /* 0x002fca000001160a */
[----:B0-----:R-:W-:-:S05]  /*0f10*/  IMAD.WIDE.U32 R8, R9, 0x4, R4 ;  /* 0x0000000409087825 */ /* 0x001fca00078e0004 */
[----:B------:R-:W2:Y:S01]  /*0f20*/  LDG.E R12, desc[UR8][R8.64] ;  /* 0x00000008080c7981 */ /* 0x000ea2000c1e1900 */
[----:B------:R-:W-:Y:S02]  /*0f30*/  IMAD.MOV.U32 R11, RZ, RZ, 0x1 ;  /* 0x00000001ff0b7424 */ /* 0x000fe400078e00ff */
[----:B------:R-:W-:-:S03]  /*0f40*/  VIADD R14, R6, 0xfffffffe ;  /* 0xfffffffe060e7836 */ /* 0x000fc60000000000 */
[----:B------:R-:W-:Y:S02]  /*0f50*/  SHF.L.W.U32 R13, R11, R10, RZ ;  /* 0x0000000a0b0d7219 */ /* 0x000fe40000000eff */
[----:B------:R-:W-:Y:S02]  /*0f60*/  SHF.R.U32.HI R15, RZ, 0x5, R14 ;  /* 0x00000005ff0f7819 */ /* 0x000fe4000001160e */
[----:B--2---:R-:W-:-:S03]  /*0f70*/  LOP3.LUT R17, R12, R13, RZ, 0x30, !PT ;  /* 0x0000000d0c117212 */ /* 0x004fc600078e30ff */
[----:B------:R-:W-:Y:S02]  /*0f80*/  IMAD.WIDE.U32 R12, R15, 0x4, R4 ;  /* 0x000000040f0c7825 */ /* 0x000fe400078e0004 */
[----:B------:R0:W-:Y:S04]  /*0f90*/  STG.E desc[UR8][R8.64], R17 ;  /* 0x0000001108007986 */ /* 0x0001e8000c101908 */
[----:B------:R-:W2:Y:S01]  /*0fa0*/  LDG.E R10, desc[UR8][R12.64] ;  /* 0x000000080c0a7981 */ /* 0x000ea2000c1e1900 */
[----:B------:R-:W-:Y:S01]  /*0fb0*/  VIADD R18, R6, 0xffffffff ;  /* 0xffffffff06127836 */ /* 0x000fe20000000000 */
[----:B------:R-:W-:-:S04]  /*0fc0*/  SHF.L.W.U32 R15, R11, R14, RZ ;  /* 0x0000000e0b0f7219 */ /* 0x000fc80000000eff */
[----:B------:R-:W-:Y:S02]  /*0fd0*/  SHF.R.U32.HI R21, RZ, 0x5, R18 ;  /* 0x00000005ff157819 */ /* 0x000fe40000011612 */
[----:B--2---:R-:W-:-:S03]  /*0fe0*/  LOP3.LUT R19, R10, R15, RZ, 0x30, !PT ;  /* 0x0000000f0a137212 */ /* 0x004fc600078e30ff */
[----:B------:R-:W-:Y:S02]  /*0ff0*/  IMAD.WIDE.U32 R14, R21, 0x4, R4 ;  /* 0x00000004150e7825 */ /* 0x000fe400078e0004 */
[----:B------:R1:W-:Y:S04]  /*1000*/  STG.E desc[UR8][R12.64], R19 ;  /* 0x000000130c007986 */ /* 0x0003e8000c101908 */
[----:B------:R-:W2:Y:S01]  /*1010*/  LDG.E R10, desc[UR8][R14.64] ;  /* 0x000000080e0a7981 */ /* 0x000ea2000c1e1900 */
[----:B------:R-:W-:Y:S02]  /*1020*/  SHF.R.U32.HI R23, RZ, 0x5, R6 ;  /* 0x00000005ff177819 */ /* 0x000fe40000011606 */
[----:B------:R-:W-:-:S03]  /*1030*/  SHF.L.W.U32 R21, R11, R18, RZ ;  /* 0x000000120b157219 */ /* 0x000fc60000000eff */
[----:B0-----:R-:W-:Y:S01]  /*1040*/  IMAD.WIDE.U32 R8, R23, 0x4, R4 ;  /* 0x0000000417087825 */ /* 0x001fe200078e0004 */
[----:B--2---:R-:W-:-:S05]  /*1050*/  LOP3.LUT R21, R10, R21, RZ, 0x30, !PT ;  /* 0x000000150a157212 */ /* 0x004fca00078e30ff */
[----:B------:R0:W-:Y:S04]  /*1060*/  STG.E desc[UR8][R14.64], R21 ;  /* 0x000000150e007986 */ /* 0x0001e8000c101908 */
[----:B------:R-:W2:Y:S01]  /*1070*/  LDG.E R10, desc[UR8][R8.64] ;  /* 0x00000008080a7981 */ /* 0x000ea2000c1e1900 */
[----:B------:R-:W-:Y:S01]  /*1080*/  VIADD R18, R6, 0x1 ;  /* 0x0000000106127836 */ /* 0x000fe20000000000 */
[----:B------:R-:W-:-:S04]  /*1090*/  SHF.L.W.U32 R17, R11, R6, RZ ;  /* 0x000000060b117219 */ /* 0x000fc80000000eff */
[----:B------:R-:W-:-:S05]  /*10a0*/  SHF.R.U32.HI R23, RZ, 0x5, R18 ;  /* 0x00000005ff177819 */ /* 0x000fca0000011612 */
[----:B-1----:R-:W-:Y:S01]  /*10b0*/  IMAD.WIDE.U32 R12, R23, 0x4, R4 ;  /* 0x00000004170c7825 */ /* 0x002fe200078e0004 */
[----:B--2---:R-:W-:-:S05]  /*10c0*/  LOP3.LUT R17, R10, R17, RZ, 0x30, !PT ;  /* 0x000000110a117212 */ /* 0x004fca00078e30ff */
[----:B------:R1:W-:Y:S04]  /*10d0*/  STG.E desc[UR8][R8.64], R17 ;  /* 0x0000001108007986 */ /* 0x0003e8000c101908 */
[----:B------:R-:W2:Y:S01]  /*10e0*/  LDG.E R10, desc[UR8][R12.64] ;  /* 0x000000080c0a7981 */ /* 0x000ea2000c1e1900 */
[----:B------:R-:W-:Y:S01]  /*10f0*/  VIADD R20, R6, 0x2 ;  /* 0x0000000206147836 */ /* 0x000fe20000000000 */
[----:B------:R-:W-:-:S04]  /*1100*/  SHF.L.W.U32 R19, R11, R18, RZ ;  /* 0x000000120b137219 */ /* 0x000fc80000000eff */
[----:B0-----:R-:W-:-:S05]  /*1110*/  SHF.R.U32.HI R15, RZ, 0x5, R20 ;  /* 0x00000005ff0f7819 */ /* 0x001fca0000011614 */
[----:B------:R-:W-:Y:S01]  /*1120*/  IMAD.WIDE.U32 R14, R15, 0x4, R4 ;  /* 0x000000040f0e7825 */ /* 0x000fe200078e0004 */
[----:B--2---:R-:W-:-:S05]  /*1130*/  LOP3.LUT R19, R10, R19, RZ, 0x30, !PT ;  /* 0x000000130a137212 */ /* 0x004fca00078e30ff */
[----:B------:R0:W-:Y:S04]  /*1140*/  STG.E desc[UR8][R12.64], R19 ;  /* 0x000000130c007986 */ /* 0x0001e8000c101908 */
[----:B------:R-:W2:Y:S01]  /*1150*/  LDG.E R10, desc[UR8][R14.64] ;  /* 0x000000080e0a7981 */ /* 0x000ea2000c1e1900 */
[----:B------:R-:W-:Y:S01]  /*1160*/  VIADD R18, R6, 0x3 ;  /* 0x0000000306127836 */ /* 0x000fe20000000000 */
[----:B------:R-:W-:-:S04]  /*1170*/  SHF.L.W.U32 R21, R11, R20, RZ ;  /* 0x000000140b157219 */ /* 0x000fc80000000eff */
[----:B-1----:R-:W-:-:S05]  /*1180*/  SHF.R.U32.HI R9, RZ, 0x5, R18 ;  /* 0x00000005ff097819 */ /* 0x002fca0000011612 */
[----:B------:R-:W-:Y:S01]  /*1190*/  IMAD.WIDE.U32 R8, R9, 0x4, R4 ;  /* 0x0000000409087825 */ /* 0x000fe200078e0004 */
        /* <DEDUP_REMOVED lines=11> */
[----:B------:R-:W-:Y:S01]  /*1250*/  SHF.L.W.U32 R11, R11, R10, RZ ;  /* 0x0000000a0b0b7219 */ /* 0x000fe20000000eff */
[----:B------:R-:W-:-:S03]  /*1260*/  VIADD R6, R6, 0x8 ;  /* 0x0000000806067836 */ /* 0x000fc60000000000 */
[----:B------:R-:W-:Y:S02]  /*1270*/  ISETP.NE.AND P0, PT, R7, RZ, PT ;  /* 0x000000ff0700720c */ /* 0x000fe40003f05270 */
[----:B--2---:R-:W-:-:S05]  /*1280*/  LOP3.LUT R11, R18, R11, RZ, 0x30, !PT ;  /* 0x0000000b120b7212 */ /* 0x004fca00078e30ff */
[----:B------:R1:W-:Y:S06]  /*1290*/  STG.E desc[UR8][R12.64], R11 ;  /* 0x0000000b0c007986 */ /* 0x0003ec000c101908 */
[----:B------:R-:W-:Y:S05]  /*12a0*/  @P0 BRA `(.L_x_31) ;  /* 0xfffffffc00100947 */ /* 0x000fea000383ffff */
.L_x_30:
[----:B------:R-:W-:Y:S05]  /*12b0*/  @!P1 EXIT ;  /* 0x000000000000994d */ /* 0x000fea0003800000 */
[----:B------:R-:W-:Y:S02]  /*12c0*/  ISETP.GE.U32.AND P0, PT, R16, 0x4, PT ;  /* 0x000000041000780c */ /* 0x000fe40003f06070 */
[----:B------:R-:W-:-:S04]  /*12d0*/  LOP3.LUT R18, R3, 0x3, RZ, 0xc0, !PT ;  /* 0x0000000303127812 */ /* 0x000fc800078ec0ff */
[----:B------:R-:W-:-:S07]  /*12e0*/  ISETP.NE.AND P1, PT, R18, RZ, PT ;  /* 0x000000ff1200720c */ /* 0x000fce0003f25270 */
[----:B------:R-:W-:Y:S06]  /*12f0*/  @!P0 BRA `(.L_x_32) ;  /* 0x00000000007c8947 */ /* 0x000fec0003800000 */
[----:B------:R-:W0:Y:S01]  /*1300*/  LDC.64 R4, c[0x0][0x3a0] ;  /* 0x0000e800ff047b82 */ /* 0x000e220000000a00 */
[----:B-1----:R-:W-:-:S05]  /*1310*/  IMAD R11, R2, R3, R0 ;  /* 0x00000003020b7224 */ /* 0x002fca00078e0200 */
[----:B------:R-:W-:-:S05]  /*1320*/  SHF.R.U32.HI R13, RZ, 0x5, R11 ;  /* 0x00000005ff0d7819 */ /* 0x000fca000001160b */
        /* <DEDUP_REMOVED lines=16> */
[----:B------:R-:W3:Y:S01]  /*1430*/  LDG.E R14, desc[UR8][R8.64] ;  /* 0x00000008080e7981 */ /* 0x000ee2000c1e1900 */
[----:B------:R-:W-:Y:S01]  /*1440*/  VIADD R11, R11, 0x3 ;  /* 0x000000030b0b7836 */ /* 0x000fe20000000000 */
[----:B------:R-:W-:-:S04]  /*1450*/  SHF.L.W.U32 R19, R10, R19, RZ ;  /* 0x000000130a137219 */ /* 0x000fc80000000eff */
[----:B0-----:R-:W-:-:S05]  /*1460*/  SHF.R.U32.HI R13, RZ, 0x5, R11 ;  /* 0x00000005ff0d7819 */ /* 0x001fca000001160b */
[----:B------:R-:W-:Y:S01]  /*1470*/  IMAD.WIDE.U32 R4, R13, 0x4, R4 ;  /* 0x000000040d047825 */ /* 0x000fe200078e0004 */
[----:B---3--:R-:W-:-:S05]  /*1480*/  LOP3.LUT R19, R14, R19, RZ, 0x30, !PT ;  /* 0x000000130e137212 */ /* 0x008fca00078e30ff */
[----:B------:R2:W-:Y:S04]  /*1490*/  STG.E desc[UR8][R8.64], R19 ;  /* 0x0000001308007986 */ /* 0x0005e8000c101908 */
[----:B------:R-:W3:Y:S01]  /*14a0*/  LDG.E R12, desc[UR8][R4.64] ;  /* 0x00000008040c7981 */ /* 0x000ee2000c1e1900 */
[----:B------:R-:W-:Y:S01]  /*14b0*/  SHF.L.W.U32 R11, R10, R11, RZ ;  /* 0x0000000b0a0b7219 */ /* 0x000fe20000000eff */
[----:B------:R-:W-:-:S03]  /*14c0*/  VIADD R0, R0, 0x4 ;  /* 0x0000000400007836 */ /* 0x000fc60000000000 */
[----:B---3--:R-:W-:-:S05]  /*14d0*/  LOP3.LUT R11, R12, R11, RZ, 0x30, !PT ;  /* 0x0000000b0c0b7212 */ /* 0x008fca00078e30ff */
[----:B------:R2:W-:Y:S02]  /*14e0*/  STG.E desc[UR8][R4.64], R11 ;  /* 0x0000000b04007986 */ /* 0x0005e4000c101908 */
.L_x_32:
[----:B------:R-:W-:Y:S05]  /*14f0*/  @!P1 EXIT ;  /* 0x000000000000994d */ /* 0x000fea0003800000 */
[----:B------:R-:W-:Y:S02]  /*1500*/  ISETP.NE.AND P0, PT, R18, 0x1, PT ;  /* 0x000000011200780c */ /* 0x000fe40003f05270 */
[----:B--2---:R-:W-:-:S04]  /*1510*/  LOP3.LUT R4, R3, 0x1, RZ, 0xc0, !PT ;  /* 0x0000000103047812 */ /* 0x004fc800078ec0ff */
[----:B------:R-:W-:-:S07]  /*1520*/  ISETP.NE.U32.AND P1, PT, R4, 0x1, PT ;  /* 0x000000010400780c */ /* 0x000fce0003f25070 */
        /* <DEDUP_REMOVED lines=9> */
[----:B------:R-:W-:-:S05]  /*15c0*/  SHF.R.U32.HI R13, RZ, 0x5, R11 ;  /* 0x00000005ff0d7819 */ /* 0x000fca000001160b */
[----:B------:R-:W-:Y:S01]  /*15d0*/  IMAD.WIDE.U32 R4, R13, 0x4, R4 ;  /* 0x000000040d047825 */ /* 0x000fe200078e0004 */
[----:B--2---:R-:W-:-:S05]  /*15e0*/  LOP3.LUT R9, R8, R9, RZ, 0x30, !PT ;  /* 0x0000000908097212 */ /* 0x004fca00078e30ff */
[----:B------:R0:W-:Y:S04]  /*15f0*/  STG.E desc[UR8][R6.64], R9 ;  /* 0x0000000906007986 */ /* 0x0001e8000c101908 */
[----:B------:R-:W2:Y:S01]  /*1600*/  LDG.E R8, desc[UR8][R4.64] ;  /* 0x0000000804087981 */ /* 0x000ea2000c1e1900 */
[----:B------:R-:W-:Y:S01]  /*1610*/  SHF.L.W.U32 R11, R10, R11, RZ ;  /* 0x0000000b0a0b7219 */ /* 0x000fe20000000eff */
[----:B------:R-:W-:-:S03]  /*1620*/  VIADD R0, R0, 0x2 ;  /* 0x0000000200007836 */ /* 0x000fc60000000000 */
[----:B--2---:R-:W-:-:S05]  /*1630*/  LOP3.LUT R11, R8, R11, RZ, 0x30, !PT ;  /* 0x0000000b080b7212 */ /* 0x004fca00078e30ff */
[----:B------:R0:W-:Y:S02]  /*1640*/  STG.E desc[UR8][R4.64], R11 ;  /* 0x0000000b04007986 */ /* 0x0001e4000c101908 */
.L_x_33:
[----:B------:R-:W-:Y:S05]  /*1650*/  @P1 EXIT ;  /* 0x000000000000194d */ /* 0x000fea0003800000 */
[----:B0-----:R-:W0:Y:S01]  /*1660*/  LDC.64 R4, c[0x0][0x3a0] ;  /* 0x0000e800ff047b82 */ /* 0x001e220000000a00 */
[----:B------:R-:W-:-:S05]  /*1670*/  IMAD R0, R2, R3, R0 ;  /* 0x0000000302007224 */ /* 0x000fca00078e0200 */
[----:B------:R-:W-:-:S05]  /*1680*/  SHF.R.U32.HI R3, RZ, 0x5, R0 ;  /* 0x00000005ff037819 */ /* 0x000fca0000011600 */
[----:B0-----:R-:W-:-:S05]  /*1690*/  IMAD.WIDE.U32 R2, R3, 0x4, R4 ;  /* 0x0000000403027825 */ /* 0x001fca00078e0004 */
[----:B------:R-:W2:Y:S01]  /*16a0*/  LDG.E R4, desc[UR8][R2.64] ;  /* 0x0000000802047981 */ /* 0x000ea2000c1e1900 */
[----:B------:R-:W-:-:S05]  /*16b0*/  IMAD.MOV.U32 R5, RZ, RZ, 0x1 ;  /* 0x00000001ff057424 */ /* 0x000fca00078e00ff */
[----:B------:R-:W-:-:S04]  /*16c0*/  SHF.L.W.U32 R5, R5, R0, RZ ;  /* 0x0000000005057219 */ /* 0x000fc80000000eff */
[----:B--2---:R-:W-:-:S05]  /*16d0*/  LOP3.LUT R5, R4, R5, RZ, 0x30, !PT ;  /* 0x0000000504057212 */ /* 0x004fca00078e30ff */
[----:B------:R-:W-:Y:S01]  /*16e0*/  STG.E desc[UR8][R2.64], R5 ;  /* 0x0000000502007986 */ /* 0x000fe2000c101908 */
[----:B------:R-:W-:Y:S05]  /*16f0*/  EXIT ;  /* 0x000000000000794d */ /* 0x000fea0003800000 */
.L_x_34:
        /* <DEDUP_REMOVED lines=16> */
.L_x_40:


//--------------------- .nv.shared.reserved.0     --------------------------
	.section	.nv.shared.reserved.0,"aw",@nobits
	.weak		__nv_reservedSMEM_offset_0_alias
	.size		__nv_reservedSMEM_offset_0_alias, 0, 64
	.other		__nv_reservedSMEM_offset_0_alias,@"STO_CUDA_RESERVED_SHARED STV_DEFAULT"
__nv_reservedSMEM_offset_0_alias:
	.zero		0
	.zero		64


//--------------------- .nv.constant0._ZN3x863gpu17m4ri_opt_multiplyEPKjjjS2_jjPjS2_j --------------------------
	.section	.nv.constant0._ZN3x863gpu17m4ri_opt_multiplyEPKjjjS2_jjPjS2_j,"a",@progbits
	.sectionflags	@""
	.align	4
.nv.constant0._ZN3x863gpu17m4ri_opt_multiplyEPKjjjS2_jjPjS2_j:
	.zero		948


//--------------------- .nv.constant0._ZN3x863gpu16m4ri_opt_precalcEPKjmPjj --------------------------
	.section	.nv.constant0._ZN3x863gpu16m4ri_opt_precalcEPKjmPjj,"a",@progbits
	.sectionflags	@""
	.align	4
.nv.constant0._ZN3x863gpu16m4ri_opt_precalcEPKjmPjj:
	.zero		924


//--------------------- .nv.constant0._ZN3x863gpu12mar_multiplyEPKjjjS2_jjPj --------------------------
	.section	.nv.constant0._ZN3x863gpu12mar_multiplyEPKjjjS2_jjPj,"a",@progbits
	.sectionflags	@""
	.align	4
.nv.constant0._ZN3x863gpu12mar_multiplyEPKjjjS2_jjPj:
	.zero		936


//--------------------- .nv.constant0._ZN3x863gpu12m4ri_precalcEPjj --------------------------
	.section	.nv.constant0._ZN3x863gpu12m4ri_precalcEPjj,"a",@progbits
	.sectionflags	@""
	.align	4
.nv.constant0._ZN3x863gpu12m4ri_precalcEPjj:
	.zero		908


//--------------------- .nv.constant0._ZN3x863gpu9transposeEPjPKjjj --------------------------
	.section	.nv.constant0._ZN3x863gpu9transposeEPjPKjjj,"a",@progbits
	.sectionflags	@""
	.align	4
.nv.constant0._ZN3x863gpu9transposeEPjPKjjj:
	.zero		920


//--------------------- .nv.constant0._ZN3x863gpu13m4ri_multiplyEPKjjjS2_jjPjS2_j --------------------------
	.section	.nv.constant0._ZN3x863gpu13m4ri_multiplyEPKjjjS2_jjPjS2_j,"a",@progbits
	.sectionflags	@""
	.align	4
.nv.constant0._ZN3x863gpu13m4ri_multiplyEPKjjjS2_jjPjS2_j:
	.zero		948


//--------------------- SYMBOLS --------------------------

	.type		.nv.reservedSmem.offset0,@object
	.size		.nv.reservedSmem.offset0,0x4
